//
// Generated by NVIDIA NVVM Compiler
//
// Compiler Build ID: CL-36424714
// Cuda compilation tools, release 13.0, V13.0.88
// Based on NVVM 20.0.0
//

.version 9.0
.target sm_100
.address_size 64

	// .globl	writeToSurface
.const .align 4 .b8 filterData[16384];

.visible .entry writeToSurface(
	.param .u64 writeToSurface_param_0,
	.param .u32 writeToSurface_param_1,
	.param .u32 writeToSurface_param_2,
	.param .u8 writeToSurface_param_3,
	.param .u8 writeToSurface_param_4,
	.param .u8 writeToSurface_param_5
)
{
	.reg .pred 	%p<4>;
	.reg .b16 	%rs<8>;
	.reg .b32 	%r<14>;
	.reg .b64 	%rd<2>;

	ld.param.u64 	%rd1, [writeToSurface_param_0];
	ld.param.u32 	%r3, [writeToSurface_param_1];
	ld.param.u32 	%r4, [writeToSurface_param_2];
	ld.param.s8 	%rs1, [writeToSurface_param_3];
	ld.param.s8 	%rs2, [writeToSurface_param_4];
	ld.param.s8 	%rs3, [writeToSurface_param_5];
	mov.u32 	%r6, %ctaid.x;
	mov.u32 	%r7, %ntid.x;
	mov.u32 	%r8, %tid.x;
	mad.lo.s32 	%r1, %r6, %r7, %r8;
	mov.u32 	%r9, %ctaid.y;
	mov.u32 	%r10, %ntid.y;
	mov.u32 	%r11, %tid.y;
	mad.lo.s32 	%r12, %r9, %r10, %r11;
	setp.ge.u32 	%p1, %r1, %r3;
	setp.ge.u32 	%p2, %r12, %r4;
	or.pred  	%p3, %p1, %p2;
	@%p3 bra 	$L__BB0_2;
	shl.b32 	%r13, %r1, 2;
	and.b16  	%rs4, %rs1, 255;
	and.b16  	%rs5, %rs2, 255;
	and.b16  	%rs6, %rs3, 255;
	mov.b16 	%rs7, 255;
	sust.b.2d.v4.b8.trap 	[%rd1, {%r13, %r12}], {%rs4, %rs5, %rs6, %rs7};
$L__BB0_2:
	ret;

}
	// .globl	interleaveRGB
.visible .entry interleaveRGB(
	.param .u64 interleaveRGB_param_0,
	.param .u32 interleaveRGB_param_1,
	.param .u32 interleaveRGB_param_2,
	.param .u64 .ptr .align 1 interleaveRGB_param_3,
	.param .u64 .ptr .align 1 interleaveRGB_param_4,
	.param .u64 .ptr .align 1 interleaveRGB_param_5
)
{
	.reg .pred 	%p<4>;
	.reg .b16 	%rs<5>;
	.reg .b32 	%r<17>;
	.reg .b64 	%rd<12>;

	ld.param.u64 	%rd1, [interleaveRGB_param_0];
	ld.param.u32 	%r3, [interleaveRGB_param_1];
	ld.param.u32 	%r5, [interleaveRGB_param_2];
	ld.param.u64 	%rd2, [interleaveRGB_param_3];
	ld.param.u64 	%rd3, [interleaveRGB_param_4];
	ld.param.u64 	%rd4, [interleaveRGB_param_5];
	mov.u32 	%r6, %ctaid.x;
	mov.u32 	%r7, %ntid.x;
	mov.u32 	%r8, %tid.x;
	mad.lo.s32 	%r1, %r6, %r7, %r8;
	mov.u32 	%r9, %ctaid.y;
	mov.u32 	%r10, %ntid.y;
	mov.u32 	%r11, %tid.y;
	mad.lo.s32 	%r12, %r9, %r10, %r11;
	setp.ge.u32 	%p1, %r1, %r3;
	setp.ge.u32 	%p2, %r12, %r5;
	or.pred  	%p3, %p1, %p2;
	@%p3 bra 	$L__BB1_2;
	cvta.to.global.u64 	%rd5, %rd2;
	cvta.to.global.u64 	%rd6, %rd3;
	cvta.to.global.u64 	%rd7, %rd4;
	mad.lo.s32 	%r13, %r3, %r12, %r1;
	cvt.u64.u32 	%rd8, %r13;
	add.s64 	%rd9, %rd5, %rd8;
	ld.global.u8 	%rs1, [%rd9];
	add.s64 	%rd10, %rd6, %rd8;
	ld.global.u8 	%rs2, [%rd10];
	add.s64 	%rd11, %rd7, %rd8;
	ld.global.u8 	%rs3, [%rd11];
	shl.b32 	%r14, %r1, 2;
	not.b32 	%r15, %r12;
	add.s32 	%r16, %r5, %r15;
	mov.b16 	%rs4, 255;
	sust.b.2d.v4.b8.trap 	[%rd1, {%r14, %r16}], {%rs1, %rs2, %rs3, %rs4};
$L__BB1_2:
	ret;

}
	// .globl	correlateWithTex
.visible .entry correlateWithTex(
	.param .u64 correlateWithTex_param_0,
	.param .u64 .ptr .align 1 correlateWithTex_param_1,
	.param .u64 correlateWithTex_param_2,
	.param .u32 correlateWithTex_param_3,
	.param .u32 correlateWithTex_param_4,
	.param .u32 correlateWithTex_param_5,
	.param .u32 correlateWithTex_param_6,
	.param .u32 correlateWithTex_param_7,
	.param .u32 correlateWithTex_param_8,
	.param .u32 correlateWithTex_param_9
)
{
	.reg .pred 	%p<13>;
	.reg .b16 	%rs<8>;
	.reg .b32 	%r<66>;
	.reg .b32 	%f<205>;
	.reg .b64 	%rd<28>;

	ld.param.u64 	%rd2, [correlateWithTex_param_0];
	ld.param.u64 	%rd4, [correlateWithTex_param_1];
	ld.param.u64 	%rd3, [correlateWithTex_param_2];
	ld.param.u32 	%r18, [correlateWithTex_param_3];
	ld.param.u32 	%r19, [correlateWithTex_param_5];
	ld.param.u32 	%r20, [correlateWithTex_param_6];
	ld.param.u32 	%r21, [correlateWithTex_param_7];
	ld.param.u32 	%r22, [correlateWithTex_param_8];
	cvta.to.global.u64 	%rd1, %rd4;
	mov.u32 	%r23, %ntid.x;
	mov.u32 	%r24, %ctaid.x;
	mov.u32 	%r25, %tid.x;
	mad.lo.s32 	%r1, %r23, %r24, %r25;
	mov.u32 	%r26, %ntid.y;
	mov.u32 	%r27, %ctaid.y;
	mov.u32 	%r28, %tid.y;
	mad.lo.s32 	%r2, %r26, %r27, %r28;
	setp.ge.s32 	%p1, %r1, %r21;
	setp.ge.s32 	%p2, %r2, %r22;
	or.pred  	%p3, %p1, %p2;
	@%p3 bra 	$L__BB2_17;
	mov.f32 	%f202, 0f00000000;
	min.s32 	%r29, %r19, %r20;
	setp.lt.s32 	%p4, %r29, 1;
	mov.f32 	%f203, %f202;
	mov.f32 	%f204, %f202;
	@%p4 bra 	$L__BB2_16;
	and.b32  	%r3, %r20, 7;
	add.s32 	%r4, %r3, -1;
	and.b32  	%r5, %r20, 3;
	and.b32  	%r6, %r20, 2147483640;
	and.b32  	%r7, %r20, 1;
	mov.f32 	%f201, 0f00000000;
	mov.b32 	%r61, 0;
	mov.f32 	%f200, %f201;
	mov.f32 	%f199, %f201;
$L__BB2_3:
	setp.lt.u32 	%p5, %r20, 8;
	mul.lo.s32 	%r9, %r61, %r20;
	add.s32 	%r32, %r61, %r1;
	not.b32 	%r33, %r32;
	add.s32 	%r34, %r18, %r33;
	cvt.rn.f32.s32 	%f4, %r34;
	mov.b32 	%r64, 0;
	@%p5 bra 	$L__BB2_6;
	mov.b32 	%r62, 0;
	cvt.u64.u32 	%rd7, %r9;
$L__BB2_5:
	.pragma "nounroll";
	add.s32 	%r36, %r62, %r2;
	cvt.rn.f32.u32 	%f50, %r36;
	tex.2d.v4.f32.f32 	{%f51, %f52, %f53, %f54}, [%rd2, {%f50, %f4}];
	add.s32 	%r37, %r62, %r9;
	mul.wide.u32 	%rd5, %r37, 4;
	add.s64 	%rd6, %rd1, %rd5;
	ld.global.f32 	%f55, [%rd6];
	fma.rn.f32 	%f56, %f55, %f51, %f199;
	fma.rn.f32 	%f57, %f55, %f52, %f200;
	fma.rn.f32 	%f58, %f55, %f53, %f201;
	cvt.u64.u32 	%rd8, %r62;
	add.s64 	%rd9, %rd8, %rd7;
	shl.b64 	%rd10, %rd9, 2;
	add.s64 	%rd11, %rd1, %rd10;
	ld.global.f32 	%f59, [%rd11+4];
	add.s32 	%r38, %r36, 1;
	cvt.rn.f32.u32 	%f60, %r38;
	tex.2d.v4.f32.f32 	{%f61, %f62, %f63, %f64}, [%rd2, {%f60, %f4}];
	fma.rn.f32 	%f65, %f59, %f61, %f56;
	fma.rn.f32 	%f66, %f59, %f62, %f57;
	fma.rn.f32 	%f67, %f59, %f63, %f58;
	ld.global.f32 	%f68, [%rd11+8];
	add.s32 	%r39, %r36, 2;
	cvt.rn.f32.u32 	%f69, %r39;
	tex.2d.v4.f32.f32 	{%f70, %f71, %f72, %f73}, [%rd2, {%f69, %f4}];
	fma.rn.f32 	%f74, %f68, %f70, %f65;
	fma.rn.f32 	%f75, %f68, %f71, %f66;
	fma.rn.f32 	%f76, %f68, %f72, %f67;
	ld.global.f32 	%f77, [%rd11+12];
	add.s32 	%r40, %r36, 3;
	cvt.rn.f32.u32 	%f78, %r40;
	tex.2d.v4.f32.f32 	{%f79, %f80, %f81, %f82}, [%rd2, {%f78, %f4}];
	fma.rn.f32 	%f83, %f77, %f79, %f74;
	fma.rn.f32 	%f84, %f77, %f80, %f75;
	fma.rn.f32 	%f85, %f77, %f81, %f76;
	ld.global.f32 	%f86, [%rd11+16];
	add.s32 	%r41, %r36, 4;
	cvt.rn.f32.u32 	%f87, %r41;
	tex.2d.v4.f32.f32 	{%f88, %f89, %f90, %f91}, [%rd2, {%f87, %f4}];
	fma.rn.f32 	%f92, %f86, %f88, %f83;
	fma.rn.f32 	%f93, %f86, %f89, %f84;
	fma.rn.f32 	%f94, %f86, %f90, %f85;
	ld.global.f32 	%f95, [%rd11+20];
	add.s32 	%r42, %r36, 5;
	cvt.rn.f32.u32 	%f96, %r42;
	tex.2d.v4.f32.f32 	{%f97, %f98, %f99, %f100}, [%rd2, {%f96, %f4}];
	fma.rn.f32 	%f101, %f95, %f97, %f92;
	fma.rn.f32 	%f102, %f95, %f98, %f93;
	fma.rn.f32 	%f103, %f95, %f99, %f94;
	ld.global.f32 	%f104, [%rd11+24];
	add.s32 	%r43, %r36, 6;
	cvt.rn.f32.u32 	%f105, %r43;
	tex.2d.v4.f32.f32 	{%f106, %f107, %f108, %f109}, [%rd2, {%f105, %f4}];
	fma.rn.f32 	%f110, %f104, %f106, %f101;
	fma.rn.f32 	%f111, %f104, %f107, %f102;
	fma.rn.f32 	%f112, %f104, %f108, %f103;
	ld.global.f32 	%f113, [%rd11+28];
	add.s32 	%r44, %r36, 7;
	cvt.rn.f32.u32 	%f114, %r44;
	tex.2d.v4.f32.f32 	{%f115, %f116, %f117, %f118}, [%rd2, {%f114, %f4}];
	fma.rn.f32 	%f199, %f113, %f115, %f110;
	fma.rn.f32 	%f200, %f113, %f116, %f111;
	fma.rn.f32 	%f201, %f113, %f117, %f112;
	add.s32 	%r62, %r62, 8;
	setp.ne.s32 	%p6, %r62, %r6;
	mov.u32 	%r64, %r6;
	@%p6 bra 	$L__BB2_5;
$L__BB2_6:
	setp.eq.s32 	%p7, %r3, 0;
	@%p7 bra 	$L__BB2_14;
	setp.lt.u32 	%p8, %r4, 3;
	@%p8 bra 	$L__BB2_9;
	add.s32 	%r45, %r64, %r2;
	cvt.rn.f32.u32 	%f120, %r45;
	tex.2d.v4.f32.f32 	{%f121, %f122, %f123, %f124}, [%rd2, {%f120, %f4}];
	add.s32 	%r46, %r64, %r9;
	mul.wide.u32 	%rd12, %r46, 4;
	add.s64 	%rd13, %rd1, %rd12;
	ld.global.f32 	%f125, [%rd13];
	fma.rn.f32 	%f126, %f125, %f121, %f199;
	fma.rn.f32 	%f127, %f125, %f122, %f200;
	fma.rn.f32 	%f128, %f125, %f123, %f201;
	cvt.u64.u32 	%rd14, %r9;
	cvt.u64.u32 	%rd15, %r64;
	add.s64 	%rd16, %rd15, %rd14;
	shl.b64 	%rd17, %rd16, 2;
	add.s64 	%rd18, %rd1, %rd17;
	ld.global.f32 	%f129, [%rd18+4];
	add.s32 	%r47, %r45, 1;
	cvt.rn.f32.u32 	%f130, %r47;
	tex.2d.v4.f32.f32 	{%f131, %f132, %f133, %f134}, [%rd2, {%f130, %f4}];
	fma.rn.f32 	%f135, %f129, %f131, %f126;
	fma.rn.f32 	%f136, %f129, %f132, %f127;
	fma.rn.f32 	%f137, %f129, %f133, %f128;
	ld.global.f32 	%f138, [%rd18+8];
	add.s32 	%r48, %r45, 2;
	cvt.rn.f32.u32 	%f139, %r48;
	tex.2d.v4.f32.f32 	{%f140, %f141, %f142, %f143}, [%rd2, {%f139, %f4}];
	fma.rn.f32 	%f144, %f138, %f140, %f135;
	fma.rn.f32 	%f145, %f138, %f141, %f136;
	fma.rn.f32 	%f146, %f138, %f142, %f137;
	ld.global.f32 	%f147, [%rd18+12];
	add.s32 	%r49, %r45, 3;
	cvt.rn.f32.u32 	%f148, %r49;
	tex.2d.v4.f32.f32 	{%f149, %f150, %f151, %f152}, [%rd2, {%f148, %f4}];
	fma.rn.f32 	%f199, %f147, %f149, %f144;
	fma.rn.f32 	%f200, %f147, %f150, %f145;
	fma.rn.f32 	%f201, %f147, %f151, %f146;
	add.s32 	%r64, %r64, 4;
$L__BB2_9:
	setp.eq.s32 	%p9, %r5, 0;
	@%p9 bra 	$L__BB2_14;
	setp.eq.s32 	%p10, %r5, 1;
	@%p10 bra 	$L__BB2_12;
	add.s32 	%r50, %r64, %r2;
	cvt.rn.f32.u32 	%f154, %r50;
	tex.2d.v4.f32.f32 	{%f155, %f156, %f157, %f158}, [%rd2, {%f154, %f4}];
	add.s32 	%r51, %r64, %r9;
	mul.wide.u32 	%rd19, %r51, 4;
	add.s64 	%rd20, %rd1, %rd19;
	ld.global.f32 	%f159, [%rd20];
	fma.rn.f32 	%f160, %f159, %f155, %f199;
	fma.rn.f32 	%f161, %f159, %f156, %f200;
	fma.rn.f32 	%f162, %f159, %f157, %f201;
	cvt.u64.u32 	%rd21, %r9;
	cvt.u64.u32 	%rd22, %r64;
	add.s64 	%rd23, %rd22, %rd21;
	shl.b64 	%rd24, %rd23, 2;
	add.s64 	%rd25, %rd1, %rd24;
	ld.global.f32 	%f163, [%rd25+4];
	add.s32 	%r52, %r50, 1;
	cvt.rn.f32.u32 	%f164, %r52;
	tex.2d.v4.f32.f32 	{%f165, %f166, %f167, %f168}, [%rd2, {%f164, %f4}];
	fma.rn.f32 	%f199, %f163, %f165, %f160;
	fma.rn.f32 	%f200, %f163, %f166, %f161;
	fma.rn.f32 	%f201, %f163, %f167, %f162;
	add.s32 	%r64, %r64, 2;
$L__BB2_12:
	setp.eq.s32 	%p11, %r7, 0;
	@%p11 bra 	$L__BB2_14;
	add.s32 	%r53, %r64, %r9;
	mul.wide.u32 	%rd26, %r53, 4;
	add.s64 	%rd27, %rd1, %rd26;
	ld.global.f32 	%f169, [%rd27];
	add.s32 	%r54, %r64, %r2;
	cvt.rn.f32.u32 	%f170, %r54;
	tex.2d.v4.f32.f32 	{%f171, %f172, %f173, %f174}, [%rd2, {%f170, %f4}];
	fma.rn.f32 	%f199, %f169, %f171, %f199;
	fma.rn.f32 	%f200, %f169, %f172, %f200;
	fma.rn.f32 	%f201, %f169, %f173, %f201;
$L__BB2_14:
	add.s32 	%r61, %r61, 1;
	setp.ne.s32 	%p12, %r61, %r19;
	@%p12 bra 	$L__BB2_3;
	mul.f32 	%f202, %f199, 0f437F0000;
	mul.f32 	%f203, %f200, 0f437F0000;
	mul.f32 	%f204, %f201, 0f437F0000;
$L__BB2_16:
	cvt.rzi.u32.f32 	%r55, %f202;
	cvt.u16.u32 	%rs1, %r55;
	cvt.rzi.u32.f32 	%r56, %f203;
	cvt.u16.u32 	%rs2, %r56;
	cvt.rzi.u32.f32 	%r57, %f204;
	cvt.u16.u32 	%rs3, %r57;
	shl.b32 	%r58, %r2, 2;
	not.b32 	%r59, %r1;
	add.s32 	%r60, %r18, %r59;
	and.b16  	%rs4, %rs1, 255;
	and.b16  	%rs5, %rs2, 255;
	and.b16  	%rs6, %rs3, 255;
	mov.b16 	%rs7, 255;
	sust.b.2d.v4.b8.trap 	[%rd3, {%r58, %r60}], {%rs4, %rs5, %rs6, %rs7};
$L__BB2_17:
	ret;

}
	// .globl	correlateWithTexShared
.visible .entry correlateWithTexShared(
	.param .u64 correlateWithTexShared_param_0,
	.param .u64 .ptr .align 1 correlateWithTexShared_param_1,
	.param .u64 correlateWithTexShared_param_2,
	.param .u32 correlateWithTexShared_param_3,
	.param .u32 correlateWithTexShared_param_4,
	.param .u32 correlateWithTexShared_param_5,
	.param .u32 correlateWithTexShared_param_6,
	.param .u32 correlateWithTexShared_param_7,
	.param .u32 correlateWithTexShared_param_8,
	.param .u32 correlateWithTexShared_param_9
)
{
	.reg .pred 	%p<11>;
	.reg .b16 	%rs<8>;
	.reg .b32 	%r<57>;
	.reg .b32 	%f<120>;
	.reg .b64 	%rd<24>;

	ld.param.u64 	%rd4, [correlateWithTexShared_param_0];
	ld.param.u64 	%rd5, [correlateWithTexShared_param_2];
	ld.param.u32 	%r20, [correlateWithTexShared_param_3];
	ld.param.u32 	%r21, [correlateWithTexShared_param_5];
	ld.param.u32 	%r22, [correlateWithTexShared_param_6];
	ld.param.u32 	%r23, [correlateWithTexShared_param_7];
	ld.param.u32 	%r24, [correlateWithTexShared_param_8];
	mov.u32 	%r25, %ntid.x;
	mov.u32 	%r26, %ctaid.x;
	mov.u32 	%r27, %tid.x;
	mad.lo.s32 	%r1, %r25, %r26, %r27;
	mov.u32 	%r28, %ntid.y;
	mov.u32 	%r29, %ctaid.y;
	mov.u32 	%r30, %tid.y;
	mad.lo.s32 	%r2, %r28, %r29, %r30;
	setp.ge.s32 	%p1, %r1, %r23;
	setp.ge.s32 	%p2, %r2, %r24;
	or.pred  	%p3, %p1, %p2;
	@%p3 bra 	$L__BB3_14;
	mov.f32 	%f117, 0f00000000;
	min.s32 	%r31, %r21, %r22;
	setp.lt.s32 	%p4, %r31, 1;
	mov.f32 	%f118, %f117;
	mov.f32 	%f119, %f117;
	@%p4 bra 	$L__BB3_13;
	and.b32  	%r3, %r22, 3;
	and.b32  	%r4, %r22, 2147483644;
	and.b32  	%r5, %r22, 1;
	neg.s32 	%r6, %r4;
	add.s32 	%r7, %r2, 3;
	mov.f32 	%f116, 0f00000000;
	mov.b32 	%r51, 0;
	mov.u64 	%rd21, filterData;
	mov.f32 	%f115, %f116;
	mov.f32 	%f114, %f116;
$L__BB3_3:
	setp.lt.u32 	%p5, %r22, 4;
	mul.lo.s32 	%r9, %r51, %r22;
	add.s32 	%r34, %r51, %r1;
	not.b32 	%r35, %r34;
	add.s32 	%r36, %r20, %r35;
	cvt.rn.f32.s32 	%f4, %r36;
	mov.b32 	%r56, 0;
	@%p5 bra 	$L__BB3_6;
	mul.wide.u32 	%rd6, %r9, 4;
	add.s64 	%rd8, %rd21, %rd6;
	add.s64 	%rd23, %rd8, 8;
	mov.u32 	%r52, %r9;
	mov.u32 	%r53, %r7;
	mov.u32 	%r54, %r6;
$L__BB3_5:
	.pragma "nounroll";
	add.s32 	%r37, %r53, -2;
	add.s32 	%r38, %r53, -3;
	cvt.rn.f32.u32 	%f41, %r38;
	tex.2d.v4.f32.f32 	{%f42, %f43, %f44, %f45}, [%rd4, {%f41, %f4}];
	mul.wide.u32 	%rd9, %r52, 4;
	add.s64 	%rd11, %rd21, %rd9;
	ld.const.f32 	%f46, [%rd11];
	fma.rn.f32 	%f47, %f46, %f42, %f114;
	fma.rn.f32 	%f48, %f46, %f43, %f115;
	fma.rn.f32 	%f49, %f46, %f44, %f116;
	ld.const.f32 	%f50, [%rd23+-4];
	cvt.rn.f32.u32 	%f51, %r37;
	tex.2d.v4.f32.f32 	{%f52, %f53, %f54, %f55}, [%rd4, {%f51, %f4}];
	fma.rn.f32 	%f56, %f50, %f52, %f47;
	fma.rn.f32 	%f57, %f50, %f53, %f48;
	fma.rn.f32 	%f58, %f50, %f54, %f49;
	ld.const.f32 	%f59, [%rd23];
	add.s32 	%r39, %r53, -1;
	cvt.rn.f32.u32 	%f60, %r39;
	tex.2d.v4.f32.f32 	{%f61, %f62, %f63, %f64}, [%rd4, {%f60, %f4}];
	fma.rn.f32 	%f65, %f59, %f61, %f56;
	fma.rn.f32 	%f66, %f59, %f62, %f57;
	fma.rn.f32 	%f67, %f59, %f63, %f58;
	ld.const.f32 	%f68, [%rd23+4];
	cvt.rn.f32.u32 	%f69, %r53;
	tex.2d.v4.f32.f32 	{%f70, %f71, %f72, %f73}, [%rd4, {%f69, %f4}];
	fma.rn.f32 	%f114, %f68, %f70, %f65;
	fma.rn.f32 	%f115, %f68, %f71, %f66;
	fma.rn.f32 	%f116, %f68, %f72, %f67;
	add.s32 	%r54, %r54, 4;
	add.s64 	%rd23, %rd23, 16;
	add.s32 	%r53, %r53, 4;
	add.s32 	%r52, %r52, 4;
	setp.ne.s32 	%p6, %r54, 0;
	mov.u32 	%r56, %r4;
	@%p6 bra 	$L__BB3_5;
$L__BB3_6:
	setp.eq.s32 	%p7, %r3, 0;
	@%p7 bra 	$L__BB3_11;
	setp.eq.s32 	%p8, %r3, 1;
	@%p8 bra 	$L__BB3_9;
	add.s32 	%r40, %r56, %r2;
	cvt.rn.f32.u32 	%f75, %r40;
	tex.2d.v4.f32.f32 	{%f76, %f77, %f78, %f79}, [%rd4, {%f75, %f4}];
	add.s32 	%r41, %r56, %r9;
	mul.wide.u32 	%rd12, %r41, 4;
	add.s64 	%rd14, %rd21, %rd12;
	ld.const.f32 	%f80, [%rd14];
	fma.rn.f32 	%f81, %f80, %f76, %f114;
	fma.rn.f32 	%f82, %f80, %f77, %f115;
	fma.rn.f32 	%f83, %f80, %f78, %f116;
	cvt.u64.u32 	%rd15, %r9;
	cvt.u64.u32 	%rd16, %r56;
	add.s64 	%rd17, %rd16, %rd15;
	shl.b64 	%rd18, %rd17, 2;
	add.s64 	%rd19, %rd21, %rd18;
	ld.const.f32 	%f84, [%rd19+4];
	add.s32 	%r42, %r40, 1;
	cvt.rn.f32.u32 	%f85, %r42;
	tex.2d.v4.f32.f32 	{%f86, %f87, %f88, %f89}, [%rd4, {%f85, %f4}];
	fma.rn.f32 	%f114, %f84, %f86, %f81;
	fma.rn.f32 	%f115, %f84, %f87, %f82;
	fma.rn.f32 	%f116, %f84, %f88, %f83;
	add.s32 	%r56, %r56, 2;
$L__BB3_9:
	setp.eq.s32 	%p9, %r5, 0;
	@%p9 bra 	$L__BB3_11;
	add.s32 	%r43, %r56, %r9;
	mul.wide.u32 	%rd20, %r43, 4;
	add.s64 	%rd22, %rd21, %rd20;
	ld.const.f32 	%f90, [%rd22];
	add.s32 	%r44, %r56, %r2;
	cvt.rn.f32.u32 	%f91, %r44;
	tex.2d.v4.f32.f32 	{%f92, %f93, %f94, %f95}, [%rd4, {%f91, %f4}];
	fma.rn.f32 	%f114, %f90, %f92, %f114;
	fma.rn.f32 	%f115, %f90, %f93, %f115;
	fma.rn.f32 	%f116, %f90, %f94, %f116;
$L__BB3_11:
	add.s32 	%r51, %r51, 1;
	setp.ne.s32 	%p10, %r51, %r21;
	@%p10 bra 	$L__BB3_3;
	mul.f32 	%f117, %f114, 0f437F0000;
	mul.f32 	%f118, %f115, 0f437F0000;
	mul.f32 	%f119, %f116, 0f437F0000;
$L__BB3_13:
	cvt.rzi.u32.f32 	%r45, %f117;
	cvt.u16.u32 	%rs1, %r45;
	cvt.rzi.u32.f32 	%r46, %f118;
	cvt.u16.u32 	%rs2, %r46;
	cvt.rzi.u32.f32 	%r47, %f119;
	cvt.u16.u32 	%rs3, %r47;
	shl.b32 	%r48, %r2, 2;
	not.b32 	%r49, %r1;
	add.s32 	%r50, %r20, %r49;
	and.b16  	%rs4, %rs1, 255;
	and.b16  	%rs5, %rs2, 255;
	and.b16  	%rs6, %rs3, 255;
	mov.b16 	%rs7, 255;
	sust.b.2d.v4.b8.trap 	[%rd5, {%r48, %r50}], {%rs4, %rs5, %rs6, %rs7};
$L__BB3_14:
	ret;

}


// ===== COMPILED SASS (sm_100) =====

	.target	sm_100

	.elftype	@"ET_EXEC"


//--------------------- .note.nv.tkinfo           --------------------------
	.section	.note.nv.tkinfo,"",@"SHT_NOTE"
	.sectionflags	@"SHF_NOTE_NV_TKINFO"
	.tkinfo
        /*0018*/ 	.word	0x00000002
        /*0030*/ 	.string	""
        /*0030*/ 	.string	"ptxas"
        /*0030*/ 	.string	"Cuda compilation tools, release 13.0, V13.0.88"
        /*0030*/ 	.string	"Build cuda_13.0.r13.0/compiler.36424714_0"
        /*0030*/ 	.string	"-arch sm_100 -m 64 "



//--------------------- .note.nv.cuinfo           --------------------------
	.section	.note.nv.cuinfo,"",@"SHT_NOTE"
	.sectionflags	@"SHF_NOTE_NV_CUINFO"
        /*0018*/ 	.short	0x0002
        /*001a*/ 	.short	0x0064
        /*001c*/ 	.short	0x0082
	.zero		2


//--------------------- .nv.info                  --------------------------
	.section	.nv.info,"",@"SHT_CUDA_INFO"
	.align	4


	//----- nvinfo : EIATTR_REGCOUNT
	.align		4
        /*0000*/ 	.byte	0x04, 0x2f
        /*0002*/ 	.short	(.L_2 - .L_1)
	.align		4
.L_1:
        /*0004*/ 	.word	index@(writeToSurface)
        /*0008*/ 	.word	0x0000000a


	//----- nvinfo : EIATTR_FRAME_SIZE
	.align		4
.L_2:
        /*000c*/ 	.byte	0x04, 0x11
        /*000e*/ 	.short	(.L_4 - .L_3)
	.align		4
.L_3:
        /*0010*/ 	.word	index@(writeToSurface)
        /*0014*/ 	.word	0x00000000


	//----- nvinfo : EIATTR_REGCOUNT
	.align		4
.L_4:
        /*0018*/ 	.byte	0x04, 0x2f
        /*001a*/ 	.short	(.L_6 - .L_5)
	.align		4
.L_5:
        /*001c*/ 	.word	index@(interleaveRGB)
        /*0020*/ 	.word	0x0000000e


	//----- nvinfo : EIATTR_FRAME_SIZE
	.align		4
.L_6:
        /*0024*/ 	.byte	0x04, 0x11
        /*0026*/ 	.short	(.L_8 - .L_7)
	.align		4
.L_7:
        /*0028*/ 	.word	index@(interleaveRGB)
        /*002c*/ 	.word	0x00000000


	//----- nvinfo : EIATTR_REGCOUNT
	.align		4
.L_8:
        /*0030*/ 	.byte	0x04, 0x2f
        /*0032*/ 	.short	(.L_10 - .L_9)
	.align		4
.L_9:
        /*0034*/ 	.word	index@(correlateWithTex)
        /*0038*/ 	.word	0x00000020


	//----- nvinfo : EIATTR_FRAME_SIZE
	.align		4
.L_10:
        /*003c*/ 	.byte	0x04, 0x11
        /*003e*/ 	.short	(.L_12 - .L_11)
	.align		4
.L_11:
        /*0040*/ 	.word	index@(correlateWithTex)
        /*0044*/ 	.word	0x00000000


	//----- nvinfo : EIATTR_REGCOUNT
	.align		4
.L_12:
        /*0048*/ 	.byte	0x04, 0x2f
        /*004a*/ 	.short	(.L_14 - .L_13)
	.align		4
.L_13:
        /*004c*/ 	.word	index@(correlateWithTexShared)
        /*0050*/ 	.word	0x00000018


	//----- nvinfo : EIATTR_FRAME_SIZE
	.align		4
.L_14:
        /*0054*/ 	.byte	0x04, 0x11
        /*0056*/ 	.short	(.L_16 - .L_15)
	.align		4
.L_15:
        /*0058*/ 	.word	index@(correlateWithTexShared)
        /*005c*/ 	.word	0x00000000


	//----- nvinfo : EIATTR_MIN_STACK_SIZE
	.align		4
.L_16:
        /*0060*/ 	.byte	0x04, 0x12
        /*0062*/ 	.short	(.L_18 - .L_17)
	.align		4
.L_17:
        /*0064*/ 	.word	index@(correlateWithTexShared)
        /*0068*/ 	.word	0x00000000


	//----- nvinfo : EIATTR_MIN_STACK_SIZE
	.align		4
.L_18:
        /*006c*/ 	.byte	0x04, 0x12
        /*006e*/ 	.short	(.L_20 - .L_19)
	.align		4
.L_19:
        /*0070*/ 	.word	index@(correlateWithTex)
        /*0074*/ 	.word	0x00000000


	//----- nvinfo : EIATTR_MIN_STACK_SIZE
	.align		4
.L_20:
        /*0078*/ 	.byte	0x04, 0x12
        /*007a*/ 	.short	(.L_22 - .L_21)
	.align		4
.L_21:
        /*007c*/ 	.word	index@(interleaveRGB)
        /*0080*/ 	.word	0x00000000


	//----- nvinfo : EIATTR_MIN_STACK_SIZE
	.align		4
.L_22:
        /*0084*/ 	.byte	0x04, 0x12
        /*0086*/ 	.short	(.L_24 - .L_23)
	.align		4
.L_23:
        /*0088*/ 	.word	index@(writeToSurface)
        /*008c*/ 	.word	0x00000000
.L_24:


//--------------------- .nv.compat                --------------------------
	.section	.nv.compat,"",@"SHT_CUDA_COMPAT_INFO"
	.align	4
        /*0000*/ 	.byte	0x02, 0x09, 0x00, 0x00, 0x02, 0x02, 0x02, 0x00, 0x02, 0x05, 0x05, 0x00, 0x03, 0x07, 0x01, 0x01
        /*0010*/ 	.byte	0x02, 0x03, 0x00, 0x00, 0x02, 0x06, 0x01, 0x00, 0x04, 0x0b, 0x08, 0x00, 0x09, 0x00, 0x00, 0x00
        /*0020*/ 	.byte	0x00, 0x00, 0x00, 0x00


//--------------------- .nv.info.correlateWithTexShared --------------------------
	.section	.nv.info.correlateWithTexShared,"",@"SHT_CUDA_INFO"
	.sectionflags	@""
	.align	4


	//----- nvinfo : EIATTR_CUDA_API_VERSION
	.align		4
        /*0000*/ 	.byte	0x04, 0x37
        /*0002*/ 	.short	(.L_26 - .L_25)
.L_25:
        /*0004*/ 	.word	0x00000082


	//----- nvinfo : EIATTR_KPARAM_INFO
	.align		4
.L_26:
        /*0008*/ 	.byte	0x04, 0x17
        /*000a*/ 	.short	(.L_28 - .L_27)
.L_27:
        /*000c*/ 	.word	0x00000000
        /*0010*/ 	.short	0x0009
        /*0012*/ 	.short	0x0030
        /*0014*/ 	.byte	0x00, 0xf0, 0x11, 0x00


	//----- nvinfo : EIATTR_KPARAM_INFO
	.align		4
.L_28:
        /*0018*/ 	.byte	0x04, 0x17
        /*001a*/ 	.short	(.L_30 - .L_29)
.L_29:
        /*001c*/ 	.word	0x00000000
        /*0020*/ 	.short	0x0008
        /*0022*/ 	.short	0x002c
        /*0024*/ 	.byte	0x00, 0xf0, 0x11, 0x00


	//----- nvinfo : EIATTR_KPARAM_INFO
	.align		4
.L_30:
        /*0028*/ 	.byte	0x04, 0x17
        /*002a*/ 	.short	(.L_32 - .L_31)
.L_31:
        /*002c*/ 	.word	0x00000000
        /*0030*/ 	.short	0x0007
        /*0032*/ 	.short	0x0028
        /*0034*/ 	.byte	0x00, 0xf0, 0x11, 0x00


	//----- nvinfo : EIATTR_KPARAM_INFO
	.align		4
.L_32:
        /*0038*/ 	.byte	0x04, 0x17
        /*003a*/ 	.short	(.L_34 - .L_33)
.L_33:
        /*003c*/ 	.word	0x00000000
        /*0040*/ 	.short	0x0006
        /*0042*/ 	.short	0x0024
        /*0044*/ 	.byte	0x00, 0xf0, 0x11, 0x00


	//----- nvinfo : EIATTR_KPARAM_INFO
	.align		4
.L_34:
        /*0048*/ 	.byte	0x04, 0x17
        /*004a*/ 	.short	(.L_36 - .L_35)
.L_35:
        /*004c*/ 	.word	0x00000000
        /*0050*/ 	.short	0x0005
        /*0052*/ 	.short	0x0020
        /*0054*/ 	.byte	0x00, 0xf0, 0x11, 0x00


	//----- nvinfo : EIATTR_KPARAM_INFO
	.align		4
.L_36:
        /*0058*/ 	.byte	0x04, 0x17
        /*005a*/ 	.short	(.L_38 - .L_37)
.L_37:
        /*005c*/ 	.word	0x00000000
        /*0060*/ 	.short	0x0004
        /*0062*/ 	.short	0x001c
        /*0064*/ 	.byte	0x00, 0xf0, 0x11, 0x00


	//----- nvinfo : EIATTR_KPARAM_INFO
	.align		4
.L_38:
        /*0068*/ 	.byte	0x04, 0x17
        /*006a*/ 	.short	(.L_40 - .L_39)
.L_39:
        /*006c*/ 	.word	0x00000000
        /*0070*/ 	.short	0x0003
        /*0072*/ 	.short	0x0018
        /*0074*/ 	.byte	0x00, 0xf0, 0x11, 0x00


	//----- nvinfo : EIATTR_KPARAM_INFO
	.align		4
.L_40:
        /*0078*/ 	.byte	0x04, 0x17
        /*007a*/ 	.short	(.L_42 - .L_41)
.L_41:
        /*007c*/ 	.word	0x00000000
        /*0080*/ 	.short	0x0002
        /*0082*/ 	.short	0x0010
        /*0084*/ 	.byte	0x00, 0xf0, 0x21, 0x00


	//----- nvinfo : EIATTR_KPARAM_INFO
	.align		4
.L_42:
        /*0088*/ 	.byte	0x04, 0x17
        /*008a*/ 	.short	(.L_44 - .L_43)
.L_43:
        /*008c*/ 	.word	0x00000000
        /*0090*/ 	.short	0x0001
        /*0092*/ 	.short	0x0008
        /*0094*/ 	.byte	0x00, 0xf5, 0x21, 0x00


	//----- nvinfo : EIATTR_KPARAM_INFO
	.align		4
.L_44:
        /*0098*/ 	.byte	0x04, 0x17
        /*009a*/ 	.short	(.L_46 - .L_45)
.L_45:
        /*009c*/ 	.word	0x00000000
        /*00a0*/ 	.short	0x0000
        /*00a2*/ 	.short	0x0000
        /*00a4*/ 	.byte	0x00, 0xf0, 0x21, 0x00


	//----- nvinfo : EIATTR_SPARSE_MMA_MASK
	.align		4
.L_46:
        /*00a8*/ 	.byte	0x03, 0x50
        /*00aa*/ 	.short	0x0000


	//----- nvinfo : EIATTR_MAXREG_COUNT
	.align		4
        /*00ac*/ 	.byte	0x03, 0x1b
        /*00ae*/ 	.short	0x00ff


	//----- nvinfo : EIATTR_MERCURY_ISA_VERSION
	.align		4
        /*00b0*/ 	.byte	0x03, 0x5f
        /*00b2*/ 	.short	0x0101


	//----- nvinfo : EIATTR_VRC_CTA_INIT_COUNT
	.align		4
        /*00b4*/ 	.byte	0x02, 0x4a
	.zero		1
	.zero		1


	//----- nvinfo : EIATTR_EXIT_INSTR_OFFSETS
	.align		4
        /*00b8*/ 	.byte	0x04, 0x1c
        /*00ba*/ 	.short	(.L_48 - .L_47)


	//   ....[0]....
.L_47:
        /*00bc*/ 	.word	0x000000c0


	//   ....[1]....
        /*00c0*/ 	.word	0x00000960


	//----- nvinfo : EIATTR_CBANK_PARAM_SIZE
	.align		4
.L_48:
        /*00c4*/ 	.byte	0x03, 0x19
        /*00c6*/ 	.short	0x0034


	//----- nvinfo : EIATTR_PARAM_CBANK
	.align		4
        /*00c8*/ 	.byte	0x04, 0x0a
        /*00ca*/ 	.short	(.L_50 - .L_49)
	.align		4
.L_49:
        /*00cc*/ 	.word	index@(.nv.constant0.correlateWithTexShared)
        /*00d0*/ 	.short	0x0380
        /*00d2*/ 	.short	0x0034


	//----- nvinfo : EIATTR_SW_WAR
	.align		4
.L_50:
        /*00d4*/ 	.byte	0x04, 0x36
        /*00d6*/ 	.short	(.L_52 - .L_51)
.L_51:
        /*00d8*/ 	.word	0x00000008
.L_52:


//--------------------- .nv.info.correlateWithTex --------------------------
	.section	.nv.info.correlateWithTex,"",@"SHT_CUDA_INFO"
	.sectionflags	@""
	.align	4


	//----- nvinfo : EIATTR_CUDA_API_VERSION
	.align		4
        /*0000*/ 	.byte	0x04, 0x37
        /*0002*/ 	.short	(.L_54 - .L_53)
.L_53:
        /*0004*/ 	.word	0x00000082


	//----- nvinfo : EIATTR_KPARAM_INFO
	.align		4
.L_54:
        /*0008*/ 	.byte	0x04, 0x17
        /*000a*/ 	.short	(.L_56 - .L_55)
.L_55:
        /*000c*/ 	.word	0x00000000
        /*0010*/ 	.short	0x0009
        /*0012*/ 	.short	0x0030
        /*0014*/ 	.byte	0x00, 0xf0, 0x11, 0x00


	//----- nvinfo : EIATTR_KPARAM_INFO
	.align		4
.L_56:
        /*0018*/ 	.byte	0x04, 0x17
        /*001a*/ 	.short	(.L_58 - .L_57)
.L_57:
        /*001c*/ 	.word	0x00000000
        /*0020*/ 	.short	0x0008
        /*0022*/ 	.short	0x002c
        /*0024*/ 	.byte	0x00, 0xf0, 0x11, 0x00


	//----- nvinfo : EIATTR_KPARAM_INFO
	.align		4
.L_58:
        /*0028*/ 	.byte	0x04, 0x17
        /*002a*/ 	.short	(.L_60 - .L_59)
.L_59:
        /*002c*/ 	.word	0x00000000
        /*0030*/ 	.short	0x0007
        /*0032*/ 	.short	0x0028
        /*0034*/ 	.byte	0x00, 0xf0, 0x11, 0x00


	//----- nvinfo : EIATTR_KPARAM_INFO
	.align		4
.L_60:
        /*0038*/ 	.byte	0x04, 0x17
        /*003a*/ 	.short	(.L_62 - .L_61)
.L_61:
        /*003c*/ 	.word	0x00000000
        /*0040*/ 	.short	0x0006
        /*0042*/ 	.short	0x0024
        /*0044*/ 	.byte	0x00, 0xf0, 0x11, 0x00


	//----- nvinfo : EIATTR_KPARAM_INFO
	.align		4
.L_62:
        /*0048*/ 	.byte	0x04, 0x17
        /*004a*/ 	.short	(.L_64 - .L_63)
.L_63:
        /*004c*/ 	.word	0x00000000
        /*0050*/ 	.short	0x0005
        /*0052*/ 	.short	0x0020
        /*0054*/ 	.byte	0x00, 0xf0, 0x11, 0x00


	//----- nvinfo : EIATTR_KPARAM_INFO
	.align		4
.L_64:
        /*0058*/ 	.byte	0x04, 0x17
        /*005a*/ 	.short	(.L_66 - .L_65)
.L_65:
        /*005c*/ 	.word	0x00000000
        /*0060*/ 	.short	0x0004
        /*0062*/ 	.short	0x001c
        /*0064*/ 	.byte	0x00, 0xf0, 0x11, 0x00


	//----- nvinfo : EIATTR_KPARAM_INFO
	.align		4
.L_66:
        /*0068*/ 	.byte	0x04, 0x17
        /*006a*/ 	.short	(.L_68 - .L_67)
.L_67:
        /*006c*/ 	.word	0x00000000
        /*0070*/ 	.short	0x0003
        /*0072*/ 	.short	0x0018
        /*0074*/ 	.byte	0x00, 0xf0, 0x11, 0x00


	//----- nvinfo : EIATTR_KPARAM_INFO
	.align		4
.L_68:
        /*0078*/ 	.byte	0x04, 0x17
        /*007a*/ 	.short	(.L_70 - .L_69)
.L_69:
        /*007c*/ 	.word	0x00000000
        /*0080*/ 	.short	0x0002
        /*0082*/ 	.short	0x0010
        /*0084*/ 	.byte	0x00, 0xf0, 0x21, 0x00


	//----- nvinfo : EIATTR_KPARAM_INFO
	.align		4
.L_70:
        /*0088*/ 	.byte	0x04, 0x17
        /*008a*/ 	.short	(.L_72 - .L_71)
.L_71:
        /*008c*/ 	.word	0x00000000
        /*0090*/ 	.short	0x0001
        /*0092*/ 	.short	0x0008
        /*0094*/ 	.byte	0x00, 0xf5, 0x21, 0x00


	//----- nvinfo : EIATTR_KPARAM_INFO
	.align		4
.L_72:
        /*0098*/ 	.byte	0x04, 0x17
        /*009a*/ 	.short	(.L_74 - .L_73)
.L_73:
        /*009c*/ 	.word	0x00000000
        /*00a0*/ 	.short	0x0000
        /*00a2*/ 	.short	0x0000
        /*00a4*/ 	.byte	0x00, 0xf0, 0x21, 0x00


	//----- nvinfo : EIATTR_SPARSE_MMA_MASK
	.align		4
.L_74:
        /*00a8*/ 	.byte	0x03, 0x50
        /*00aa*/ 	.short	0x0000


	//----- nvinfo : EIATTR_MAXREG_COUNT
	.align		4
        /*00ac*/ 	.byte	0x03, 0x1b
        /*00ae*/ 	.short	0x00ff


	//----- nvinfo : EIATTR_MERCURY_ISA_VERSION
	.align		4
        /*00b0*/ 	.byte	0x03, 0x5f
        /*00b2*/ 	.short	0x0101


	//----- nvinfo : EIATTR_VRC_CTA_INIT_COUNT
	.align		4
        /*00b4*/ 	.byte	0x02, 0x4a
	.zero		1
	.zero		1


	//----- nvinfo : EIATTR_EXIT_INSTR_OFFSETS
	.align		4
        /*00b8*/ 	.byte	0x04, 0x1c
        /*00ba*/ 	.short	(.L_76 - .L_75)


	//   ....[0]....
.L_75:
        /*00bc*/ 	.word	0x000000c0


	//   ....[1]....
        /*00c0*/ 	.word	0x00000f10


	//----- nvinfo : EIATTR_CBANK_PARAM_SIZE
	.align		4
.L_76:
        /*00c4*/ 	.byte	0x03, 0x19
        /*00c6*/ 	.short	0x0034


	//----- nvinfo : EIATTR_PARAM_CBANK
	.align		4
        /*00c8*/ 	.byte	0x04, 0x0a
        /*00ca*/ 	.short	(.L_78 - .L_77)
	.align		4
.L_77:
        /*00cc*/ 	.word	index@(.nv.constant0.correlateWithTex)
        /*00d0*/ 	.short	0x0380
        /*00d2*/ 	.short	0x0034


	//----- nvinfo : EIATTR_SW_WAR
	.align		4
.L_78:
        /*00d4*/ 	.byte	0x04, 0x36
        /*00d6*/ 	.short	(.L_80 - .L_79)
.L_79:
        /*00d8*/ 	.word	0x00000008
.L_80:


//--------------------- .nv.info.interleaveRGB    --------------------------
	.section	.nv.info.interleaveRGB,"",@"SHT_CUDA_INFO"
	.sectionflags	@""
	.align	4


	//----- nvinfo : EIATTR_CUDA_API_VERSION
	.align		4
        /*0000*/ 	.byte	0x04, 0x37
        /*0002*/ 	.short	(.L_82 - .L_81)
.L_81:
        /*0004*/ 	.word	0x00000082


	//----- nvinfo : EIATTR_KPARAM_INFO
	.align		4
.L_82:
        /*0008*/ 	.byte	0x04, 0x17
        /*000a*/ 	.short	(.L_84 - .L_83)
.L_83:
        /*000c*/ 	.word	0x00000000
        /*0010*/ 	.short	0x0005
        /*0012*/ 	.short	0x0020
        /*0014*/ 	.byte	0x00, 0xf5, 0x21, 0x00


	//----- nvinfo : EIATTR_KPARAM_INFO
	.align		4
.L_84:
        /*0018*/ 	.byte	0x04, 0x17
        /*001a*/ 	.short	(.L_86 - .L_85)
.L_85:
        /*001c*/ 	.word	0x00000000
        /*0020*/ 	.short	0x0004
        /*0022*/ 	.short	0x0018
        /*0024*/ 	.byte	0x00, 0xf5, 0x21, 0x00


	//----- nvinfo : EIATTR_KPARAM_INFO
	.align		4
.L_86:
        /*0028*/ 	.byte	0x04, 0x17
        /*002a*/ 	.short	(.L_88 - .L_87)
.L_87:
        /*002c*/ 	.word	0x00000000
        /*0030*/ 	.short	0x0003
        /*0032*/ 	.short	0x0010
        /*0034*/ 	.byte	0x00, 0xf5, 0x21, 0x00


	//----- nvinfo : EIATTR_KPARAM_INFO
	.align		4
.L_88:
        /*0038*/ 	.byte	0x04, 0x17
        /*003a*/ 	.short	(.L_90 - .L_89)
.L_89:
        /*003c*/ 	.word	0x00000000
        /*0040*/ 	.short	0x0002
        /*0042*/ 	.short	0x000c
        /*0044*/ 	.byte	0x00, 0xf0, 0x11, 0x00


	//----- nvinfo : EIATTR_KPARAM_INFO
	.align		4
.L_90:
        /*0048*/ 	.byte	0x04, 0x17
        /*004a*/ 	.short	(.L_92 - .L_91)
.L_91:
        /*004c*/ 	.word	0x00000000
        /*0050*/ 	.short	0x0001
        /*0052*/ 	.short	0x0008
        /*0054*/ 	.byte	0x00, 0xf0, 0x11, 0x00


	//----- nvinfo : EIATTR_KPARAM_INFO
	.align		4
.L_92:
        /*0058*/ 	.byte	0x04, 0x17
        /*005a*/ 	.short	(.L_94 - .L_93)
.L_93:
        /*005c*/ 	.word	0x00000000
        /*0060*/ 	.short	0x0000
        /*0062*/ 	.short	0x0000
        /*0064*/ 	.byte	0x00, 0xf0, 0x21, 0x00


	//----- nvinfo : EIATTR_SPARSE_MMA_MASK
	.align		4
.L_94:
        /*0068*/ 	.byte	0x03, 0x50
        /*006a*/ 	.short	0x0000


	//----- nvinfo : EIATTR_MAXREG_COUNT
	.align		4
        /*006c*/ 	.byte	0x03, 0x1b
        /*006e*/ 	.short	0x00ff


	//----- nvinfo : EIATTR_MERCURY_ISA_VERSION
	.align		4
        /*0070*/ 	.byte	0x03, 0x5f
        /*0072*/ 	.short	0x0101


	//----- nvinfo : EIATTR_VRC_CTA_INIT_COUNT
	.align		4
        /*0074*/ 	.byte	0x02, 0x4a
	.zero		1
	.zero		1


	//----- nvinfo : EIATTR_EXIT_INSTR_OFFSETS
	.align		4
        /*0078*/ 	.byte	0x04, 0x1c
        /*007a*/ 	.short	(.L_96 - .L_95)


	//   ....[0]....
.L_95:
        /*007c*/ 	.word	0x000000c0


	//   ....[1]....
        /*0080*/ 	.word	0x00000230


	//----- nvinfo : EIATTR_CBANK_PARAM_SIZE
	.align		4
.L_96:
        /*0084*/ 	.byte	0x03, 0x19
        /*0086*/ 	.short	0x0028


	//----- nvinfo : EIATTR_PARAM_CBANK
	.align		4
        /*0088*/ 	.byte	0x04, 0x0a
        /*008a*/ 	.short	(.L_98 - .L_97)
	.align		4
.L_97:
        /*008c*/ 	.word	index@(.nv.constant0.interleaveRGB)
        /*0090*/ 	.short	0x0380
        /*0092*/ 	.short	0x0028


	//----- nvinfo : EIATTR_SW_WAR
	.align		4
.L_98:
        /*0094*/ 	.byte	0x04, 0x36
        /*0096*/ 	.short	(.L_100 - .L_99)
.L_99:
        /*0098*/ 	.word	0x00000008
.L_100:


//--------------------- .nv.info.writeToSurface   --------------------------
	.section	.nv.info.writeToSurface,"",@"SHT_CUDA_INFO"
	.sectionflags	@""
	.align	4


	//----- nvinfo : EIATTR_CUDA_API_VERSION
	.align		4
        /*0000*/ 	.byte	0x04, 0x37
        /*0002*/ 	.short	(.L_102 - .L_101)
.L_101:
        /*0004*/ 	.word	0x00000082


	//----- nvinfo : EIATTR_KPARAM_INFO
	.align		4
.L_102:
        /*0008*/ 	.byte	0x04, 0x17
        /*000a*/ 	.short	(.L_104 - .L_103)
.L_103:
        /*000c*/ 	.word	0x00000000
        /*0010*/ 	.short	0x0005
        /*0012*/ 	.short	0x0012
        /*0014*/ 	.byte	0x00, 0xf0, 0x05, 0x00


	//----- nvinfo : EIATTR_KPARAM_INFO
	.align		4
.L_104:
        /*0018*/ 	.byte	0x04, 0x17
        /*001a*/ 	.short	(.L_106 - .L_105)
.L_105:
        /*001c*/ 	.word	0x00000000
        /*0020*/ 	.short	0x0004
        /*0022*/ 	.short	0x0011
        /*0024*/ 	.byte	0x00, 0xf0, 0x05, 0x00


	//----- nvinfo : EIATTR_KPARAM_INFO
	.align		4
.L_106:
        /*0028*/ 	.byte	0x04, 0x17
        /*002a*/ 	.short	(.L_108 - .L_107)
.L_107:
        /*002c*/ 	.word	0x00000000
        /*0030*/ 	.short	0x0003
        /*0032*/ 	.short	0x0010
        /*0034*/ 	.byte	0x00, 0xf0, 0x05, 0x00


	//----- nvinfo : EIATTR_KPARAM_INFO
	.align		4
.L_108:
        /*0038*/ 	.byte	0x04, 0x17
        /*003a*/ 	.short	(.L_110 - .L_109)
.L_109:
        /*003c*/ 	.word	0x00000000
        /*0040*/ 	.short	0x0002
        /*0042*/ 	.short	0x000c
        /*0044*/ 	.byte	0x00, 0xf0, 0x11, 0x00


	//----- nvinfo : EIATTR_KPARAM_INFO
	.align		4
.L_110:
        /*0048*/ 	.byte	0x04, 0x17
        /*004a*/ 	.short	(.L_112 - .L_111)
.L_111:
        /*004c*/ 	.word	0x00000000
        /*0050*/ 	.short	0x0001
        /*0052*/ 	.short	0x0008
        /*0054*/ 	.byte	0x00, 0xf0, 0x11, 0x00


	//----- nvinfo : EIATTR_KPARAM_INFO
	.align		4
.L_112:
        /*0058*/ 	.byte	0x04, 0x17
        /*005a*/ 	.short	(.L_114 - .L_113)
.L_113:
        /*005c*/ 	.word	0x00000000
        /*0060*/ 	.short	0x0000
        /*0062*/ 	.short	0x0000
        /*0064*/ 	.byte	0x00, 0xf0, 0x21, 0x00


	//----- nvinfo : EIATTR_SPARSE_MMA_MASK
	.align		4
.L_114:
        /*0068*/ 	.byte	0x03, 0x50
        /*006a*/ 	.short	0x0000


	//----- nvinfo : EIATTR_MAXREG_COUNT
	.align		4
        /*006c*/ 	.byte	0x03, 0x1b
        /*006e*/ 	.short	0x00ff


	//----- nvinfo : EIATTR_MERCURY_ISA_VERSION
	.align		4
        /*0070*/ 	.byte	0x03, 0x5f
        /*0072*/ 	.short	0x0101


	//----- nvinfo : EIATTR_VRC_CTA_INIT_COUNT
	.align		4
        /*0074*/ 	.byte	0x02, 0x4a
	.zero		1
	.zero		1


	//----- nvinfo : EIATTR_EXIT_INSTR_OFFSETS
	.align		4
        /*0078*/ 	.byte	0x04, 0x1c
        /*007a*/ 	.short	(.L_116 - .L_115)


	//   ....[0]....
.L_115:
        /*007c*/ 	.word	0x000000c0


	//   ....[1]....
        /*0080*/ 	.word	0x000001c0


	//----- nvinfo : EIATTR_CBANK_PARAM_SIZE
	.align		4
.L_116:
        /*0084*/ 	.byte	0x03, 0x19
        /*0086*/ 	.short	0x0013


	//----- nvinfo : EIATTR_PARAM_CBANK
	.align		4
        /*0088*/ 	.byte	0x04, 0x0a
        /*008a*/ 	.short	(.L_118 - .L_117)
	.align		4
.L_117:
        /*008c*/ 	.word	index@(.nv.constant0.writeToSurface)
        /*0090*/ 	.short	0x0380
        /*0092*/ 	.short	0x0013


	//----- nvinfo : EIATTR_SW_WAR
	.align		4
.L_118:
        /*0094*/ 	.byte	0x04, 0x36
        /*0096*/ 	.short	(.L_120 - .L_119)
.L_119:
        /*0098*/ 	.word	0x00000008
.L_120:


//--------------------- .nv.callgraph             --------------------------
	.section	.nv.callgraph,"",@"SHT_CUDA_CALLGRAPH"
	.align	4
	.sectionentsize	8
	.align		4
        /*0000*/ 	.word	0x00000000
	.align		4
        /*0004*/ 	.word	0xffffffff
	.align		4
        /*0008*/ 	.word	0x00000000
	.align		4
        /*000c*/ 	.word	0xfffffffe
	.align		4
        /*0010*/ 	.word	0x00000000
	.align		4
        /*0014*/ 	.word	0xfffffffd
	.align		4
        /*0018*/ 	.word	0x00000000
	.align		4
        /*001c*/ 	.word	0xfffffffc


//--------------------- .nv.constant3             --------------------------
	.section	.nv.constant3,"a",@progbits
	.align	4
.nv.constant3:
	.type		filterData,@object
	.size		filterData,(.L_0 - filterData)
filterData:
	.zero		16384
.L_0:


//--------------------- .text.correlateWithTexShared --------------------------
	.section	.text.correlateWithTexShared,"ax",@progbits
	.align	128
        .global         correlateWithTexShared
        .type           correlateWithTexShared,@function
        .size           correlateWithTexShared,(.L_x_17 - correlateWithTexShared)
        .other          correlateWithTexShared,@"STO_CUDA_ENTRY STV_DEFAULT"
correlateWithTexShared:
.text.correlateWithTexShared:
[----:B------:R-:W-:Y:S01]  /*0000*/  LDC R1, c[0x0][0x37c] ;  /* 0x0000df00ff017b82 */ /* 0x000fe20000000800 */
[----:B------:R-:W0:Y:S01]  /*0010*/  S2R R0, SR_CTAID.Y ;  /* 0x0000000000007919 */ /* 0x000e220000002600 */
[----:B------:R-:W1:Y:S01]  /*0020*/  LDCU UR4, c[0x0][0x360] ;  /* 0x00006c00ff0477ac */ /* 0x000e620008000800 */
[----:B------:R-:W0:Y:S01]  /*0030*/  S2R R5, SR_TID.Y ;  /* 0x0000000000057919 */ /* 0x000e220000002200 */
[----:B------:R-:W0:Y:S01]  /*0040*/  LDCU UR5, c[0x0][0x364] ;  /* 0x00006c80ff0577ac */ /* 0x000e220008000800 */
[----:B------:R-:W1:Y:S01]  /*0050*/  S2R R12, SR_CTAID.X ;  /* 0x00000000000c7919 */ /* 0x000e620000002500 */
[----:B------:R-:W2:Y:S01]  /*0060*/  LDCU.64 UR6, c[0x0][0x3a8] ;  /* 0x00007500ff0677ac */ /* 0x000ea20008000a00 */
[----:B------:R-:W1:Y:S01]  /*0070*/  S2R R3, SR_TID.X ;  /* 0x0000000000037919 */ /* 0x000e620000002100 */
[----:B0-----:R-:W-:-:S05]  /*0080*/  IMAD R0, R0, UR5, R5 ;  /* 0x0000000500007c24 */ /* 0x001fca000f8e0205 */
[----:B--2---:R-:W-:Y:S01]  /*0090*/  ISETP.GE.AND P0, PT, R0, UR7, PT ;  /* 0x0000000700007c0c */ /* 0x004fe2000bf06270 */
[----:B-1----:R-:W-:-:S05]  /*00a0*/  IMAD R12, R12, UR4, R3 ;  /* 0x000000040c0c7c24 */ /* 0x002fca000f8e0203 */
[----:B------:R-:W-:-:S13]  /*00b0*/  ISETP.GE.OR P0, PT, R12, UR6, P0 ;  /* 0x000000060c007c0c */ /* 0x000fda0008706670 */
[----:B------:R-:W-:Y:S05]  /*00c0*/  @P0 EXIT ;  /* 0x000000000000094d */ /* 0x000fea0003800000 */
[----:B------:R-:W0:Y:S01]  /*00d0*/  LDCU.64 UR4, c[0x0][0x3a0] ;  /* 0x00007400ff0477ac */ /* 0x000e220008000a00 */
[----:B------:R-:W-:Y:S01]  /*00e0*/  HFMA2 R17, -RZ, RZ, 0, 0 ;  /* 0x00000000ff117431 */ /* 0x000fe200000001ff */
[----:B------:R-:W-:Y:S01]  /*00f0*/  MOV R14, RZ ;  /* 0x000000ff000e7202 */ /* 0x000fe20000000f00 */
[----:B------:R-:W-:Y:S01]  /*0100*/  IMAD.MOV.U32 R13, RZ, RZ, RZ ;  /* 0x000000ffff0d7224 */ /* 0x000fe200078e00ff */
[----:B0-----:R-:W-:-:S04]  /*0110*/  UISETP.LT.AND UP0, UPT, UR4, UR5, UPT ;  /* 0x000000050400728c */ /* 0x001fc8000bf01270 */
[----:B------:R-:W-:-:S04]  /*0120*/  USEL UR4, UR4, UR5, UP0 ;  /* 0x0000000504047287 */ /* 0x000fc80008000000 */
[----:B------:R-:W-:-:S09]  /*0130*/  UISETP.GE.AND UP0, UPT, UR4, 0x1, UPT ;  /* 0x000000010400788c */ /* 0x000fd2000bf06270 */
[----:B------:R-:W-:Y:S05]  /*0140*/  BRA.U !UP0, `(.L_x_0) ;  /* 0x0000000508cc7547 */ /* 0x000fea000b800000 */
[----:B------:R-:W-:Y:S01]  /*0150*/  ULOP3.LUT UR9, UR5, 0x7ffffffc, URZ, 0xc0, !UPT ;  /* 0x7ffffffc05097892 */ /* 0x000fe2000f8ec0ff */
[----:B------:R-:W-:Y:S01]  /*0160*/  IADD3 R15, PT, PT, R0, 0x3, RZ ;  /* 0x00000003000f7810 */ /* 0x000fe20007ffe0ff */
[----:B------:R-:W-:Y:S01]  /*0170*/  IMAD.MOV.U32 R14, RZ, RZ, RZ ;  /* 0x000000ffff0e7224 */ /* 0x000fe200078e00ff */
[----:B------:R-:W-:Y:S01]  /*0180*/  MOV R13, RZ ;  /* 0x000000ff000d7202 */ /* 0x000fe20000000f00 */
[----:B------:R-:W-:Y:S01]  /*0190*/  ULOP3.LUT UR8, UR5, 0x3, URZ, 0xc0, !UPT ;  /* 0x0000000305087892 */ /* 0x000fe2000f8ec0ff */
[----:B------:R-:W-:Y:S01]  /*01a0*/  MOV R17, RZ ;  /* 0x000000ff00117202 */ /* 0x000fe20000000f00 */
[----:B------:R-:W-:Y:S01]  /*01b0*/  UIADD3 UR12, UPT, UPT, -UR9, URZ, URZ ;  /* 0x000000ff090c7290 */ /* 0x000fe2000fffe1ff */
[----:B------:R-:W-:-:S11]  /*01c0*/  UMOV UR4, URZ ;  /* 0x000000ff00047c82 */ /* 0x000fd60008000000 */
.L_x_5:
[----:B------:R-:W0:Y:S01]  /*01d0*/  LDCU.64 UR16, c[0x0][0x3a0] ;  /* 0x00007400ff1077ac */ /* 0x000e220008000a00 */
[----:B------:R-:W-:Y:S01]  /*01e0*/  IADD3 R2, PT, PT, R12, UR4, RZ ;  /* 0x000000040c027c10 */ /* 0x000fe2000fffe0ff */
[----:B------:R-:W1:Y:S03]  /*01f0*/  LDCU UR5, c[0x0][0x398] ;  /* 0x00007300ff0577ac */ /* 0x000e660008000800 */
[----:B------:R-:W-:Y:S01]  /*0200*/  LOP3.LUT R2, RZ, R2, RZ, 0x33, !PT ;  /* 0x00000002ff027212 */ /* 0x000fe200078e33ff */
[----:B0-----:R-:W-:Y:S02]  /*0210*/  UISETP.GE.U32.AND UP1, UPT, UR17, 0x4, UPT ;  /* 0x000000041100788c */ /* 0x001fe4000bf26070 */
[----:B------:R-:W-:Y:S02]  /*0220*/  UIMAD UR13, UR4, UR17, URZ ;  /* 0x00000011040d72a4 */ /* 0x000fe4000f8e02ff */
[----:B-1----:R-:W-:Y:S01]  /*0230*/  VIADD R2, R2, UR5 ;  /* 0x0000000502027c36 */ /* 0x002fe20008000000 */
[----:B------:R-:W-:Y:S01]  /*0240*/  UIADD3 UR4, UPT, UPT, UR4, 0x1, URZ ;  /* 0x0000000104047890 */ /* 0x000fe2000fffe0ff */
[----:B------:R-:W-:-:S03]  /*0250*/  UMOV UR5, URZ ;  /* 0x000000ff00057c82 */ /* 0x000fc60008000000 */
[----:B------:R-:W-:Y:S01]  /*0260*/  I2FP.F32.S32 R3, R2 ;  /* 0x0000000200037245 */ /* 0x000fe20000201400 */
[----:B------:R-:W-:Y:S01]  /*0270*/  UISETP.NE.AND UP0, UPT, UR4, UR16, UPT ;  /* 0x000000100400728c */ /* 0x000fe2000bf05270 */
[----:B------:R-:W-:Y:S10]  /*0280*/  BRA.U !UP1, `(.L_x_1) ;  /* 0x0000000109c47547 */ /* 0x000ff4000b800000 */
[----:B------:R-:W-:Y:S01]  /*0290*/  MOV R16, R15 ;  /* 0x0000000f00107202 */ /* 0x000fe20000000f00 */
[----:B------:R-:W-:Y:S01]  /*02a0*/  UMOV UR11, 0x8 ;  /* 0x00000008000b7882 */ /* 0x000fe20000000000 */
[----:B------:R-:W-:Y:S01]  /*02b0*/  UMOV UR5, UR13 ;  /* 0x0000000d00057c82 */ /* 0x000fe20008000000 */
[----:B------:R-:W-:Y:S01]  /*02c0*/  UIMAD UR11, UR13, 0x4, UR11 ;  /* 0x000000040d0b78a4 */ /* 0x000fe2000f8e020b */
[----:B------:R-:W-:-:S11]  /*02d0*/  UMOV UR10, UR12 ;  /* 0x0000000c000a7c82 */ /* 0x000fd60008000000 */
.L_x_2:
[----:B------:R-:W0:Y:S01]  /*02e0*/  LDCU UR6, c[0x0][0x380] ;  /* 0x00007000ff0677ac */ /* 0x000e220008000800 */
[C---:B------:R-:W-:Y:S01]  /*02f0*/  IADD3 R2, PT, PT, R16.reuse, -0x3, RZ ;  /* 0xfffffffd10027810 */ /* 0x040fe20007ffe0ff */
[----:B------:R-:W-:Y:S01]  /*0300*/  IMAD.MOV.U32 R20, RZ, RZ, -0x3e000000 ;  /* 0xc2000000ff147424 */ /* 0x000fe200078e00ff */
[C---:B------:R-:W-:Y:S01]  /*0310*/  IADD3 R6, PT, PT, R16.reuse, -0x2, RZ ;  /* 0xfffffffe10067810 */ /* 0x040fe20007ffe0ff */
[----:B------:R-:W-:Y:S01]  /*0320*/  IMAD.MOV.U32 R7, RZ, RZ, R3 ;  /* 0x000000ffff077224 */ /* 0x000fe200078e0003 */
[----:B------:R-:W-:Y:S01]  /*0330*/  I2FP.F32.U32 R2, R2 ;  /* 0x0000000200027245 */ /* 0x000fe20000201000 */
[----:B------:R-:W-:Y:S01]  /*0340*/  UMOV UR7, URZ ;  /* 0x000000ff00077c82 */ /* 0x000fe20008000000 */
[----:B------:R-:W-:Y:S02]  /*0350*/  IADD3 R10, PT, PT, R16, -0x1, RZ ;  /* 0xffffffff100a7810 */ /* 0x000fe40007ffe0ff */
[----:B------:R-:W-:Y:S02]  /*0360*/  I2FP.F32.U32 R6, R6 ;  /* 0x0000000600067245 */ /* 0x000fe40000201000 */
[----:B------:R-:W-:-:S02]  /*0370*/  MOV R11, R3 ;  /* 0x00000003000b7202 */ /* 0x000fc40000000f00 */
[----:B------:R-:W-:Y:S02]  /*0380*/  I2FP.F32.U32 R10, R10 ;  /* 0x0000000a000a7245 */ /* 0x000fe40000201000 */
[----:B------:R-:W-:Y:S02]  /*0390*/  I2FP.F32.U32 R8, R16 ;  /* 0x0000001000087245 */ /* 0x000fe40000201000 */
[----:B------:R-:W-:Y:S01]  /*03a0*/  MOV R9, R3 ;  /* 0x0000000300097202 */ /* 0x000fe20000000f00 */
[----:B0-----:R-:W5:Y:S01]  /*03b0*/  TEX.LL R2, R4, R2, R20, UR6, 2D, 0x7 ;  /* 0x28ff061402047f60 */ /* 0x001f6200089e0702 */
[----:B------:R-:W5:Y:S01]  /*03c0*/  TEX.LL R19, R6, R6, R20, UR6, 2D, 0x7 ;  /* 0x28ff061406067f60 */ /* 0x000f6200089e0713 */
[----:B------:R-:W5:Y:S03]  /*03d0*/  TEX.LL R18, R10, R10, R20, UR6, 2D, 0x7 ;  /* 0x28ff06140a0a7f60 */ /* 0x000f6600089e0712 */
[----:B------:R0:W5:Y:S01]  /*03e0*/  TEX.LL R21, R8, R8, R20, UR6, 2D, 0x7 ;  /* 0x28ff061408087f60 */ /* 0x00016200089e0715 */
[----:B------:R-:W1:Y:S01]  /*03f0*/  LDCU UR14, c[0x3][UR11] ;  /* 0x00c000000b0e77ac */ /* 0x000e620008000800 */
[----:B------:R-:W-:Y:S01]  /*0400*/  VIADD R16, R16, 0x4 ;  /* 0x0000000410107836 */ /* 0x000fe20000000000 */
[----:B------:R-:W2:Y:S01]  /*0410*/  LDCU UR15, c[0x3][UR11+0x4] ;  /* 0x00c000800b0f77ac */ /* 0x000ea20008000800 */
[----:B------:R-:W-:-:S04]  /*0420*/  UIADD3 UR10, UPT, UPT, UR10, 0x4, URZ ;  /* 0x000000040a0a7890 */ /* 0x000fc8000fffe0ff */
[----:B------:R-:W-:Y:S02]  /*0430*/  UISETP.NE.AND UP1, UPT, UR10, URZ, UPT ;  /* 0x000000ff0a00728c */ /* 0x000fe4000bf25270 */
[----:B0-----:R-:W-:Y:S01]  /*0440*/  USHF.L.U32 UR6, UR5, 0x2, URZ ;  /* 0x0000000205067899 */ /* 0x001fe200080006ff */
[----:B------:R-:W0:Y:S01]  /*0450*/  LDCU UR7, c[0x3][UR11+-0x4] ;  /* 0x00ffff800b0777ac */ /* 0x000e220008000800 */
[----:B------:R-:W-:Y:S02]  /*0460*/  UIADD3 UR11, UPT, UPT, UR11, 0x10, URZ ;  /* 0x000000100b0b7890 */ /* 0x000fe4000fffe0ff */
[----:B------:R-:W-:-:S08]  /*0470*/  UIADD3 UR5, UPT, UPT, UR5, 0x4, URZ ;  /* 0x0000000405057890 */ /* 0x000fd0000fffe0ff */
[----:B------:R-:W3:Y:S01]  /*0480*/  LDCU UR6, c[0x3][UR6] ;  /* 0x00c00000060677ac */ /* 0x000ee20008000800 */
[----:B------:R-:W-:-:S04]  /*0490*/  DEPBAR.LE SB5, 0x3 ;  /* 0x0000d0c00000791a */ /* 0x000fc80000000000 */
[----:B---3--:R-:W-:Y:S01]  /*04a0*/  FFMA R17, R4, UR6, R17 ;  /* 0x0000000604117c23 */ /* 0x008fe20008000011 */
[----:B------:R-:W-:Y:S01]  /*04b0*/  FFMA R14, R5, UR6, R14 ;  /* 0x00000006050e7c23 */ /* 0x000fe2000800000e */
[----:B------:R-:W-:Y:S01]  /*04c0*/  FFMA R2, R2, UR6, R13 ;  /* 0x0000000602027c23 */ /* 0x000fe2000800000d */
[----:B------:R-:W-:-:S04]  /*04d0*/  DEPBAR.LE SB5, 0x2 ;  /* 0x0000d0800000791a */ /* 0x000fc80000000000 */
[----:B0-----:R-:W-:Y:S01]  /*04e0*/  FFMA R17, R6, UR7, R17 ;  /* 0x0000000706117c23 */ /* 0x001fe20008000011 */
[----:B------:R-:W-:Y:S01]  /*04f0*/  FFMA R14, R7, UR7, R14 ;  /* 0x00000007070e7c23 */ /* 0x000fe2000800000e */
[----:B------:R-:W-:Y:S01]  /*0500*/  FFMA R19, R19, UR7, R2 ;  /* 0x0000000713137c23 */ /* 0x000fe20008000002 */
[----:B------:R-:W-:-:S04]  /*0510*/  DEPBAR.LE SB5, 0x1 ;  /* 0x0000d0400000791a */ /* 0x000fc80000000000 */
[----:B-1----:R-:W-:Y:S01]  /*0520*/  FFMA R17, R10, UR14, R17 ;  /* 0x0000000e0a117c23 */ /* 0x002fe20008000011 */
[----:B------:R-:W-:Y:S01]  /*0530*/  FFMA R14, R11, UR14, R14 ;  /* 0x0000000e0b0e7c23 */ /* 0x000fe2000800000e */
[----:B------:R-:W-:Y:S02]  /*0540*/  FFMA R18, R18, UR14, R19 ;  /* 0x0000000e12127c23 */ /* 0x000fe40008000013 */
[----:B--2--5:R-:W-:Y:S01]  /*0550*/  FFMA R17, R8, UR15, R17 ;  /* 0x0000000f08117c23 */ /* 0x024fe20008000011 */
[----:B------:R-:W-:Y:S01]  /*0560*/  FFMA R14, R9, UR15, R14 ;  /* 0x0000000f090e7c23 */ /* 0x000fe2000800000e */
[----:B------:R-:W-:Y:S01]  /*0570*/  FFMA R13, R21, UR15, R18 ;  /* 0x0000000f150d7c23 */ /* 0x000fe20008000012 */
[----:B------:R-:W-:Y:S06]  /*0580*/  BRA.U UP1, `(.L_x_2) ;  /* 0xfffffffd01547547 */ /* 0x000fec000b83ffff */
[----:B------:R-:W-:-:S05]  /*0590*/  UMOV UR5, UR9 ;  /* 0x0000000900057c82 */ /* 0x000fca0008000000 */
.L_x_1:
[----:B------:R-:W-:-:S09]  /*05a0*/  UISETP.NE.AND UP1, UPT, UR8, URZ, UPT ;  /* 0x000000ff0800728c */ /* 0x000fd2000bf25270 */
[----:B------:R-:W-:Y:S05]  /*05b0*/  BRA.U !UP1, `(.L_x_3) ;  /* 0x0000000109a07547 */ /* 0x000fea000b800000 */
[----:B------:R-:W-:Y:S02]  /*05c0*/  UISETP.NE.AND UP1, UPT, UR8, 0x1, UPT ;  /* 0x000000010800788c */ /* 0x000fe4000bf25270 */
[----:B------:R-:W-:-:S07]  /*05d0*/  ULOP3.LUT UP2, URZ, UR17, 0x1, URZ, 0xc0, !UPT ;  /* 0x0000000111ff7892 */ /* 0x000fce000f84c0ff */
[----:B------:R-:W-:Y:S05]  /*05e0*/  BRA.U !UP1, `(.L_x_4) ;  /* 0x0000000109607547 */ /* 0x000fea000b800000 */
[----:B------:R-:W0:Y:S01]  /*05f0*/  LDCU UR6, c[0x0][0x380] ;  /* 0x00007000ff0677ac */ /* 0x000e220008000800 */
[----:B------:R-:W-:Y:S01]  /*0600*/  IADD3 R2, PT, PT, R0, UR5, RZ ;  /* 0x0000000500027c10 */ /* 0x000fe2000fffe0ff */
[----:B------:R-:W-:Y:S01]  /*0610*/  HFMA2 R8, -RZ, RZ, -3, 0 ;  /* 0xc2000000ff087431 */ /* 0x000fe200000001ff */
[----:B------:R-:W-:Y:S01]  /*0620*/  MOV R7, R3 ;  /* 0x0000000300077202 */ /* 0x000fe20000000f00 */
[----:B------:R-:W-:Y:S02]  /*0630*/  UMOV UR7, URZ ;  /* 0x000000ff00077c82 */ /* 0x000fe40008000000 */
[----:B------:R-:W-:Y:S01]  /*0640*/  VIADD R4, R2, 0x1 ;  /* 0x0000000102047836 */ /* 0x000fe20000000000 */
[----:B------:R-:W-:-:S04]  /*0650*/  I2FP.F32.U32 R2, R2 ;  /* 0x0000000200027245 */ /* 0x000fc80000201000 */
[----:B------:R-:W-:Y:S02]  /*0660*/  I2FP.F32.U32 R6, R4 ;  /* 0x0000000400067245 */ /* 0x000fe40000201000 */
[----:B0-----:R-:W5:Y:S04]  /*0670*/  TEX.LL R2, R4, R2, R8, UR6, 2D, 0x7 ;  /* 0x28ff060802047f60 */ /* 0x001f6800089e0702 */
[----:B------:R0:W5:Y:S02]  /*0680*/  TEX.LL R9, R6, R6, R8, UR6, 2D, 0x7 ;  /* 0x28ff060806067f60 */ /* 0x00016400089e0709 */
[----:B0-----:R-:W-:Y:S02]  /*0690*/  UIADD3 UR6, UPT, UPT, UR13, UR5, URZ ;  /* 0x000000050d067290 */ /* 0x001fe4000fffe0ff */
[----:B------:R-:W-:-:S02]  /*06a0*/  UIADD3 UR7, UPT, UPT, UR13, UR5, URZ ;  /* 0x000000050d077290 */ /* 0x000fc4000fffe0ff */
[----:B------:R-:W-:Y:S02]  /*06b0*/  USHF.L.U32 UR6, UR6, 0x2, URZ ;  /* 0x0000000206067899 */ /* 0x000fe400080006ff */
[----:B------:R-:W-:Y:S02]  /*06c0*/  USHF.L.U32 UR7, UR7, 0x2, URZ ;  /* 0x0000000207077899 */ /* 0x000fe400080006ff */
[----:B------:R-:W-:-:S08]  /*06d0*/  UIADD3 UR5, UPT, UPT, UR5, 0x2, URZ ;  /* 0x0000000205057890 */ /* 0x000fd0000fffe0ff */
[----:B------:R-:W0:Y:S02]  /*06e0*/  LDCU UR6, c[0x3][UR6] ;  /* 0x00c00000060677ac */ /* 0x000e240008000800 */
[----:B------:R-:W1:Y:S01]  /*06f0*/  LDCU UR7, c[0x3][UR7+0x4] ;  /* 0x00c00080070777ac */ /* 0x000e620008000800 */
[----:B------:R-:W-:-:S04]  /*0700*/  DEPBAR.LE SB5, 0x1 ;  /* 0x0000d0400000791a */ /* 0x000fc80000000000 */
[----:B0-----:R-:W-:Y:S01]  /*0710*/  FFMA R17, R4, UR6, R17 ;  /* 0x0000000604117c23 */ /* 0x001fe20008000011 */
[----:B------:R-:W-:Y:S01]  /*0720*/  FFMA R14, R5, UR6, R14 ;  /* 0x00000006050e7c23 */ /* 0x000fe2000800000e */
[----:B------:R-:W-:Y:S02]  /*0730*/  FFMA R2, R2, UR6, R13 ;  /* 0x0000000602027c23 */ /* 0x000fe4000800000d */
[----:B-1---5:R-:W-:Y:S01]  /*0740*/  FFMA R17, R6, UR7, R17 ;  /* 0x0000000706117c23 */ /* 0x022fe20008000011 */
[----:B------:R-:W-:Y:S01]  /*0750*/  FFMA R14, R7, UR7, R14 ;  /* 0x00000007070e7c23 */ /* 0x000fe2000800000e */
[----:B------:R-:W-:-:S07]  /*0760*/  FFMA R13, R9, UR7, R2 ;  /* 0x00000007090d7c23 */ /* 0x000fce0008000002 */
.L_x_4:
[----:B------:R-:W-:Y:S05]  /*0770*/  BRA.U !UP2, `(.L_x_3) ;  /* 0x000000010a307547 */ /* 0x000fea000b800000 */
[----:B------:R-:W0:Y:S01]  /*0780*/  LDCU UR6, c[0x0][0x380] ;  /* 0x00007000ff0677ac */ /* 0x000e220008000800 */
[----:B------:R-:W-:Y:S01]  /*0790*/  IADD3 R2, PT, PT, R0, UR5, RZ ;  /* 0x0000000500027c10 */ /* 0x000fe2000fffe0ff */
[----:B------:R-:W-:Y:S01]  /*07a0*/  IMAD.MOV.U32 R4, RZ, RZ, -0x3e000000 ;  /* 0xc2000000ff047424 */ /* 0x000fe200078e00ff */
[----:B------:R-:W-:Y:S02]  /*07b0*/  UMOV UR7, URZ ;  /* 0x000000ff00077c82 */ /* 0x000fe40008000000 */
[----:B------:R-:W-:-:S06]  /*07c0*/  I2FP.F32.U32 R2, R2 ;  /* 0x0000000200027245 */ /* 0x000fcc0000201000 */
[----:B0-----:R-:W5:Y:S01]  /*07d0*/  TEX.LL R4, R2, R2, R4, UR6, 2D, 0x7 ;  /* 0x28ff060402027f60 */ /* 0x001f6200089e0704 */
[----:B------:R-:W-:-:S04]  /*07e0*/  UIADD3 UR5, UPT, UPT, UR13, UR5, URZ ;  /* 0x000000050d057290 */ /* 0x000fc8000fffe0ff */
[----:B------:R-:W-:-:S12]  /*07f0*/  USHF.L.U32 UR5, UR5, 0x2, URZ ;  /* 0x0000000205057899 */ /* 0x000fd800080006ff */
[----:B------:R-:W0:Y:S02]  /*0800*/  LDCU UR5, c[0x3][UR5] ;  /* 0x00c00000050577ac */ /* 0x000e240008000800 */
[----:B0----5:R-:W-:Y:S01]  /*0810*/  FFMA R17, R2, UR5, R17 ;  /* 0x0000000502117c23 */ /* 0x021fe20008000011 */
[----:B------:R-:W-:Y:S01]  /*0820*/  FFMA R14, R3, UR5, R14 ;  /* 0x00000005030e7c23 */ /* 0x000fe2000800000e */
[----:B------:R-:W-:-:S07]  /*0830*/  FFMA R13, R4, UR5, R13 ;  /* 0x00000005040d7c23 */ /* 0x000fce000800000d */
.L_x_3:
[----:B------:R-:W-:Y:S05]  /*0840*/  BRA.U UP0, `(.L_x_5) ;  /* 0xfffffff900607547 */ /* 0x000fea000b83ffff */
[----:B------:R-:W-:Y:S01]  /*0850*/  FMUL R17, R17, 255 ;  /* 0x437f000011117820 */ /* 0x000fe20000400000 */
[----:B------:R-:W-:Y:S01]  /*0860*/  FMUL R14, R14, 255 ;  /* 0x437f00000e0e7820 */ /* 0x000fe20000400000 */
[----:B------:R-:W-:-:S07]  /*0870*/  FMUL R13, R13, 255 ;  /* 0x437f00000d0d7820 */ /* 0x000fce0000400000 */
.L_x_0:
[----:B------:R-:W0:Y:S01]  /*0880*/  F2I.U32.TRUNC.NTZ R17, R17 ;  /* 0x0000001100117305 */ /* 0x000e22000020f000 */
[----:B------:R-:W1:Y:S01]  /*0890*/  LDCU UR5, c[0x0][0x398] ;  /* 0x00007300ff0577ac */ /* 0x000e620008000800 */
[----:B------:R-:W-:Y:S01]  /*08a0*/  MOV R5, 0xff ;  /* 0x000000ff00057802 */ /* 0x000fe20000000f00 */
[----:B------:R-:W2:Y:S05]  /*08b0*/  LDCU UR4, c[0x0][0x390] ;  /* 0x00007200ff0477ac */ /* 0x000eaa0008000800 */
[----:B------:R-:W3:Y:S01]  /*08c0*/  F2I.U32.TRUNC.NTZ R14, R14 ;  /* 0x0000000e000e7305 */ /* 0x000ee2000020f000 */
[----:B0-----:R-:W-:-:S07]  /*08d0*/  LOP3.LUT R3, R17, 0xff, RZ, 0xc0, !PT ;  /* 0x000000ff11037812 */ /* 0x001fce00078ec0ff */
[----:B------:R-:W0:Y:S01]  /*08e0*/  F2I.U32.TRUNC.NTZ R13, R13 ;  /* 0x0000000d000d7305 */ /* 0x000e22000020f000 */
[----:B---3--:R-:W-:Y:S02]  /*08f0*/  PRMT R2, R14, 0x7604, R3 ;  /* 0x000076040e027816 */ /* 0x008fe40000000003 */
[----:B------:R-:W-:-:S04]  /*0900*/  LOP3.LUT R3, RZ, R12, RZ, 0x33, !PT ;  /* 0x0000000cff037212 */ /* 0x000fc800078e33ff */
[----:B-1----:R-:W-:Y:S02]  /*0910*/  IADD3 R3, PT, PT, R3, UR5, RZ ;  /* 0x0000000503037c10 */ /* 0x002fe4000fffe0ff */
[----:B0-----:R-:W-:-:S04]  /*0920*/  PRMT R2, R13, 0x7054, R2 ;  /* 0x000070540d027816 */ /* 0x001fc80000000002 */
[----:B------:R-:W-:Y:S02]  /*0930*/  PRMT R4, R5, 0x654, R2 ;  /* 0x0000065405047816 */ /* 0x000fe40000000002 */
[----:B------:R-:W-:-:S04]  /*0940*/  SHF.L.U32 R2, R0, 0x2, RZ ;  /* 0x0000000200027819 */ /* 0x000fc800000006ff */
[----:B--2---:R0:W-:Y:S02]  /*0950*/  SUST.D.BA.2D.STRONG.SM.TRAP [R2], R4, UR4 ;  /* 0x70ff040402007f9d */ /* 0x0041e4000810a900 */
[----:B0-----:R-:W-:Y:S05]  /*0960*/  EXIT ;  /* 0x000000000000794d */ /* 0x001fea0003800000 */
.L_x_6:
[----:B------:R-:W-:-:S00]  /*0970*/  BRA `(.L_x_6) ;  /* 0xfffffffc00fc7947 */ /* 0x000fc0000383ffff */
[----:B------:R-:W-:-:S00]  /*0980*/  NOP ;  /* 0x0000000000007918 */ /* 0x000fc00000000000 */
[----:B------:R-:W-:-:S00]  /*0990*/  NOP ;  /* 0x0000000000007918 */ /* 0x000fc00000000000 */
[----:B------:R-:W-:-:S00]  /*09a0*/  NOP ;  /* 0x0000000000007918 */ /* 0x000fc00000000000 */
[----:B------:R-:W-:-:S00]  /*09b0*/  NOP ;  /* 0x0000000000007918 */ /* 0x000fc00000000000 */
[----:B------:R-:W-:-:S00]  /*09c0*/  NOP ;  /* 0x0000000000007918 */ /* 0x000fc00000000000 */
[----:B------:R-:W-:-:S00]  /*09d0*/  NOP ;  /* 0x0000000000007918 */ /* 0x000fc00000000000 */
[----:B------:R-:W-:-:S00]  /*09e0*/  NOP ;  /* 0x0000000000007918 */ /* 0x000fc00000000000 */
[----:B------:R-:W-:-:S00]  /*09f0*/  NOP ;  /* 0x0000000000007918 */ /* 0x000fc00000000000 */
.L_x_17:


//--------------------- .text.correlateWithTex    --------------------------
	.section	.text.correlateWithTex,"ax",@progbits
	.align	128
        .global         correlateWithTex
        .type           correlateWithTex,@function
        .size           correlateWithTex,(.L_x_18 - correlateWithTex)
        .other          correlateWithTex,@"STO_CUDA_ENTRY STV_DEFAULT"
correlateWithTex:
.text.correlateWithTex:
        /* <DEDUP_REMOVED lines=22> */
[----:B------:R-:W-:Y:S01]  /*0160*/  MOV R21, RZ ;  /* 0x000000ff00157202 */ /* 0x000fe20000000f00 */
[----:B------:R-:W-:Y:S01]  /*0170*/  IMAD.MOV.U32 R23, RZ, RZ, RZ ;  /* 0x000000ffff177224 */ /* 0x000fe200078e00ff */
[----:B------:R-:W-:Y:S01]  /*0180*/  MOV R18, RZ ;  /* 0x000000ff00127202 */ /* 0x000fe20000000f00 */
[----:B------:R-:W-:Y:S02]  /*0190*/  UIADD3 UR4, UPT, UPT, UR8, -0x1, URZ ;  /* 0xffffffff08047890 */ /* 0x000fe4000fffe0ff */
[----:B------:R-:W-:Y:S02]  /*01a0*/  ULOP3.LUT UR9, UR5, 0x3, URZ, 0xc0, !UPT ;  /* 0x0000000305097892 */ /* 0x000fe4000f8ec0ff */
[----:B------:R-:W-:Y:S01]  /*01b0*/  UISETP.GE.U32.AND UP1, UPT, UR4, 0x3, UPT ;  /* 0x000000030400788c */ /* 0x000fe2000bf26070 */
[----:B------:R-:W0:Y:S01]  /*01c0*/  LDCU.64 UR10, c[0x0][0x358] ;  /* 0x00006b00ff0a77ac */ /* 0x000e220008000a00 */
[----:B------:R-:W-:Y:S01]  /*01d0*/  ULOP3.LUT UR5, UR5, 0x7ffffff8, URZ, 0xc0, !UPT ;  /* 0x7ffffff805057892 */ /* 0x000fe2000f8ec0ff */
[----:B------:R-:W-:-:S11]  /*01e0*/  UMOV UR4, URZ ;  /* 0x000000ff00047c82 */ /* 0x000fd60008000000 */
.L_x_13:
[----:B------:R-:W1:Y:S01]  /*01f0*/  LDCU.64 UR14, c[0x0][0x3a0] ;  /* 0x00007400ff0e77ac */ /* 0x000e620008000a00 */
[----:B------:R-:W-:Y:S01]  /*0200*/  IADD3 R2, PT, PT, R16, UR4, RZ ;  /* 0x0000000410027c10 */ /* 0x000fe2000fffe0ff */
[----:B------:R-:W-:Y:S01]  /*0210*/  IMAD.MOV.U32 R17, RZ, RZ, RZ ;  /* 0x000000ffff117224 */ /* 0x000fe200078e00ff */
[----:B------:R-:W2:Y:S02]  /*0220*/  LDCU UR6, c[0x0][0x398] ;  /* 0x00007300ff0677ac */ /* 0x000ea40008000800 */
[----:B------:R-:W-:Y:S01]  /*0230*/  LOP3.LUT R2, RZ, R2, RZ, 0x33, !PT ;  /* 0x00000002ff027212 */ /* 0x000fe200078e33ff */
[----:B-1----:R-:W-:Y:S02]  /*0240*/  UISETP.GE.U32.AND UP2, UPT, UR15, 0x8, UPT ;  /* 0x000000080f00788c */ /* 0x002fe4000bf46070 */
[----:B------:R-:W-:Y:S01]  /*0250*/  UIMAD UR12, UR4, UR15, URZ ;  /* 0x0000000f040c72a4 */ /* 0x000fe2000f8e02ff */
[----:B--2---:R-:W-:Y:S01]  /*0260*/  IADD3 R2, PT, PT, R2, UR6, RZ ;  /* 0x0000000602027c10 */ /* 0x004fe2000fffe0ff */
[----:B------:R-:W-:-:S03]  /*0270*/  UIADD3 UR4, UPT, UPT, UR4, 0x1, URZ ;  /* 0x0000000104047890 */ /* 0x000fc6000fffe0ff */
[----:B------:R-:W-:Y:S01]  /*0280*/  I2FP.F32.S32 R7, R2 ;  /* 0x0000000200077245 */ /* 0x000fe20000201400 */
[----:B------:R-:W-:Y:S01]  /*0290*/  UISETP.NE.AND UP0, UPT, UR4, UR14, UPT ;  /* 0x0000000e0400728c */ /* 0x000fe2000bf05270 */
[----:B------:R-:W-:Y:S10]  /*02a0*/  BRA.U !UP2, `(.L_x_8) ;  /* 0x000000050a507547 */ /* 0x000ff4000b800000 */
[----:B------:R-:W1:Y:S01]  /*02b0*/  LDC.64 R2, c[0x0][0x388] ;  /* 0x0000e200ff027b82 */ /* 0x000e620000000a00 */
[----:B------:R-:W-:-:S07]  /*02c0*/  HFMA2 R17, -RZ, RZ, 0, 0 ;  /* 0x00000000ff117431 */ /* 0x000fce00000001ff */
[----:B------:R-:W2:Y:S02]  /*02d0*/  LDC.64 R4, c[0x0][0x388] ;  /* 0x0000e200ff047b82 */ /* 0x000ea40000000a00 */
.L_x_9:
[----:B------:R-:W3:Y:S01]  /*02e0*/  LDCU UR6, c[0x0][0x380] ;  /* 0x00007000ff0677ac */ /* 0x000ee20008000800 */
[----:B------:R-:W-:Y:S01]  /*02f0*/  IADD3 R9, PT, PT, R17, UR12, RZ ;  /* 0x0000000c11097c10 */ /* 0x000fe2000fffe0ff */
[----:B------:R-:W-:Y:S01]  /*0300*/  IMAD.IADD R20, R0, 0x1, R17 ;  /* 0x0000000100147824 */ /* 0x000fe200078e0211 */
[----:B------:R-:W-:-:S03]  /*0310*/  MOV R19, 0xc2000000 ;  /* 0xc200000000137802 */ /* 0x000fc60000000f00 */
[----:B-1----:R-:W-:Y:S01]  /*0320*/  IMAD.WIDE.U32 R8, R9, 0x4, R2 ;  /* 0x0000000409087825 */ /* 0x002fe200078e0002 */
[----:B------:R-:W-:Y:S01]  /*0330*/  I2FP.F32.U32 R6, R20 ;  /* 0x0000001400067245 */ /* 0x000fe20000201000 */
[----:B------:R-:W-:-:S03]  /*0340*/  UMOV UR7, URZ ;  /* 0x000000ff00077c82 */ /* 0x000fc60008000000 */
[----:B0-----:R3:W4:Y:S01]  /*0350*/  LDG.E R22, desc[UR10][R8.64] ;  /* 0x0000000a08167981 */ /* 0x001722000c1e1900 */
[C---:B------:R-:W-:Y:S01]  /*0360*/  IADD3 R12, PT, PT, R20.reuse, 0x1, RZ ;  /* 0x00000001140c7810 */ /* 0x040fe20007ffe0ff */
[C---:B------:R-:W-:Y:S01]  /*0370*/  VIADD R14, R20.reuse, 0x2 ;  /* 0x00000002140e7836 */ /* 0x040fe20000000000 */
[----:B------:R-:W-:Y:S01]  /*0380*/  IADD3 R10, PT, PT, R20, 0x3, RZ ;  /* 0x00000003140a7810 */ /* 0x000fe20007ffe0ff */
[----:B------:R-:W-:Y:S01]  /*0390*/  IMAD.MOV.U32 R15, RZ, RZ, R7 ;  /* 0x000000ffff0f7224 */ /* 0x000fe200078e0007 */
[-C--:B------:R-:W-:Y:S02]  /*03a0*/  MOV R13, R7.reuse ;  /* 0x00000007000d7202 */ /* 0x080fe40000000f00 */
[----:B------:R-:W-:Y:S02]  /*03b0*/  I2FP.F32.U32 R12, R12 ;  /* 0x0000000c000c7245 */ /* 0x000fe40000201000 */
[----:B------:R-:W-:Y:S01]  /*03c0*/  I2FP.F32.U32 R14, R14 ;  /* 0x0000000e000e7245 */ /* 0x000fe20000201000 */
[----:B---3--:R-:W5:Y:S01]  /*03d0*/  TEX.LL R6, R8, R6, R19, UR6, 2D, 0x7 ;  /* 0x28ff061306087f60 */ /* 0x008f6200089e0706 */
[----:B------:R-:W-:-:S02]  /*03e0*/  MOV R11, R7 ;  /* 0x00000007000b7202 */ /* 0x000fc40000000f00 */
[----:B------:R-:W-:Y:S01]  /*03f0*/  I2FP.F32.U32 R10, R10 ;  /* 0x0000000a000a7245 */ /* 0x000fe20000201000 */
[----:B------:R-:W5:Y:S01]  /*0400*/  TEX.LL R25, R12, R12, R19, UR6, 2D, 0x7 ;  /* 0x28ff06130c0c7f60 */ /* 0x000f6200089e0719 */
[----:B------:R-:W5:Y:S04]  /*0410*/  TEX.LL R26, R14, R14, R19, UR6, 2D, 0x7 ;  /* 0x28ff06130e0e7f60 */ /* 0x000f6800089e071a */
[----:B------:R-:W5:Y:S01]  /*0420*/  TEX.LL R24, R10, R10, R19, UR6, 2D, 0x7 ;  /* 0x28ff06130a0a7f60 */ /* 0x000f6200089e0718 */
[----:B------:R-:W-:-:S04]  /*0430*/  DEPBAR.LE SB5, 0x3 ;  /* 0x0000d0c00000791a */ /* 0x000fc80000000000 */
[-C--:B----4-:R-:W-:Y:S01]  /*0440*/  FFMA R23, R8, R22.reuse, R23 ;  /* 0x0000001608177223 */ /* 0x090fe20000000017 */
[----:B------:R-:W-:Y:S01]  /*0450*/  IADD3 R8, P0, PT, R17, UR12, RZ ;  /* 0x0000000c11087c10 */ /* 0x000fe2000ff1e0ff */
[----:B------:R-:W-:-:S03]  /*0460*/  FFMA R18, R9, R22, R18 ;  /* 0x0000001609127223 */ /* 0x000fc60000000012 */
[----:B------:R-:W-:Y:S02]  /*0470*/  IADD3.X R9, PT, PT, RZ, RZ, RZ, P0, !PT ;  /* 0x000000ffff097210 */ /* 0x000fe400007fe4ff */
[----:B--2---:R-:W-:-:S04]  /*0480*/  LEA R28, P0, R8, R4, 0x2 ;  /* 0x00000004081c7211 */ /* 0x004fc800078010ff */
[----:B------:R-:W-:-:S05]  /*0490*/  LEA.HI.X R29, R8, R5, R9, 0x2, P0 ;  /* 0x00000005081d7211 */ /* 0x000fca00000f1409 */
[----:B------:R-:W2:Y:S04]  /*04a0*/  LDG.E R8, desc[UR10][R28.64+0x4] ;  /* 0x0000040a1c087981 */ /* 0x000ea8000c1e1900 */
[----:B------:R-:W3:Y:S04]  /*04b0*/  LDG.E R27, desc[UR10][R28.64+0x8] ;  /* 0x0000080a1c1b7981 */ /* 0x000ee8000c1e1900 */
[----:B------:R-:W4:Y:S01]  /*04c0*/  LDG.E R9, desc[UR10][R28.64+0xc] ;  /* 0x00000c0a1c097981 */ /* 0x000f22000c1e1900 */
[----:B------:R-:W-:Y:S01]  /*04d0*/  FFMA R6, R6, R22, R21 ;  /* 0x0000001606067223 */ /* 0x000fe20000000015 */
[----:B------:R-:W-:-:S04]  /*04e0*/  DEPBAR.LE SB5, 0x2 ;  /* 0x0000d0800000791a */ /* 0x000fc80000000000 */
[C---:B--2---:R-:W-:Y:S01]  /*04f0*/  FFMA R12, R8.reuse, R12, R23 ;  /* 0x0000000c080c7223 */ /* 0x044fe20000000017 */
[C---:B------:R-:W-:Y:S01]  /*0500*/  FFMA R18, R8.reuse, R13, R18 ;  /* 0x0000000d08127223 */ /* 0x040fe20000000012 */
[----:B------:R-:W-:Y:S01]  /*0510*/  FFMA R25, R8, R25, R6 ;  /* 0x0000001908197223 */ /* 0x000fe20000000006 */
[----:B------:R-:W-:Y:S01]  /*0520*/  VIADD R6, R20, 0x4 ;  /* 0x0000000414067836 */ /* 0x000fe20000000000 */
[----:B------:R-:W-:-:S04]  /*0530*/  DEPBAR.LE SB5, 0x1 ;  /* 0x0000d0400000791a */ /* 0x000fc80000000000 */
[C---:B---3--:R-:W-:Y:S01]  /*0540*/  FFMA R12, R27.reuse, R14, R12 ;  /* 0x0000000e1b0c7223 */ /* 0x048fe2000000000c */
[C---:B------:R-:W-:Y:S01]  /*0550*/  FFMA R18, R27.reuse, R15, R18 ;  /* 0x0000000f1b127223 */ /* 0x040fe20000000012 */
[----:B------:R-:W-:Y:S01]  /*0560*/  FFMA R25, R27, R26, R25 ;  /* 0x0000001a1b197223 */ /* 0x000fe20000000019 */
[C---:B------:R-:W-:Y:S01]  /*0570*/  IADD3 R8, PT, PT, R20.reuse, 0x6, RZ ;  /* 0x0000000614087810 */ /* 0x040fe20007ffe0ff */
[C---:B----45:R-:W-:Y:S01]  /*0580*/  FFMA R21, R9.reuse, R10, R12 ;  /* 0x0000000a09157223 */ /* 0x070fe2000000000c */
[C---:B------:R-:W-:Y:S01]  /*0590*/  IADD3 R12, PT, PT, R20.reuse, 0x5, RZ ;  /* 0x00000005140c7810 */ /* 0x040fe20007ffe0ff */
[----:B------:R-:W-:Y:S02]  /*05a0*/  VIADD R10, R20, 0x7 ;  /* 0x00000007140a7836 */ /* 0x000fe40000000000 */
[C---:B------:R-:W-:Y:S01]  /*05b0*/  FFMA R18, R9.reuse, R11, R18 ;  /* 0x0000000b09127223 */ /* 0x040fe20000000012 */
[----:B------:R-:W-:Y:S01]  /*05c0*/  FFMA R24, R9, R24, R25 ;  /* 0x0000001809187223 */ /* 0x000fe20000000019 */
[----:B------:R-:W-:Y:S01]  /*05d0*/  IMAD.MOV.U32 R13, RZ, RZ, R7 ;  /* 0x000000ffff0d7224 */ /* 0x000fe200078e0007 */
[----:B------:R-:W-:-:S02]  /*05e0*/  I2FP.F32.U32 R12, R12 ;  /* 0x0000000c000c7245 */ /* 0x000fc40000201000 */
[-C--:B------:R-:W-:Y:S02]  /*05f0*/  MOV R9, R7.reuse ;  /* 0x0000000700097202 */ /* 0x080fe40000000f00 */
[----:B------:R-:W-:Y:S02]  /*0600*/  I2FP.F32.U32 R6, R6 ;  /* 0x0000000600067245 */ /* 0x000fe40000201000 */
[----:B------:R-:W-:Y:S02]  /*0610*/  I2FP.F32.U32 R8, R8 ;  /* 0x0000000800087245 */ /* 0x000fe40000201000 */
[----:B------:R-:W-:Y:S02]  /*0620*/  MOV R11, R7 ;  /* 0x00000007000b7202 */ /* 0x000fe40000000f00 */
[----:B------:R-:W-:Y:S01]  /*0630*/  I2FP.F32.U32 R10, R10 ;  /* 0x0000000a000a7245 */ /* 0x000fe20000201000 */
[----:B------:R0:W5:Y:S01]  /*0640*/  TEX.LL R23, R14, R6, R19, UR6, 2D, 0x7 ;  /* 0x28ff0613060e7f60 */ /* 0x00016200089e0717 */
[----:B------:R-:W5:Y:S01]  /*0650*/  TEX.LL R20, R12, R12, R19, UR6, 2D, 0x7 ;  /* 0x28ff06130c0c7f60 */ /* 0x000f6200089e0714 */
[----:B------:R-:W5:Y:S03]  /*0660*/  TEX.LL R22, R8, R8, R19, UR6, 2D, 0x7 ;  /* 0x28ff061308087f60 */ /* 0x000f6600089e0716 */
[----:B------:R1:W5:Y:S01]  /*0670*/  TEX.LL R25, R10, R10, R19, UR6, 2D, 0x7 ;  /* 0x28ff06130a0a7f60 */ /* 0x00036200089e0719 */
[----:B------:R-:W2:Y:S04]  /*0680*/  LDG.E R27, desc[UR10][R28.64+0x18] ;  /* 0x0000180a1c1b7981 */ /* 0x000ea8000c1e1900 */
[----:B------:R-:W3:Y:S04]  /*0690*/  LDG.E R26, desc[UR10][R28.64+0x1c] ;  /* 0x00001c0a1c1a7981 */ /* 0x000ee8000c1e1900 */
[----:B0-----:R-:W4:Y:S04]  /*06a0*/  LDG.E R6, desc[UR10][R28.64+0x14] ;  /* 0x0000140a1c067981 */ /* 0x001f28000c1e1900 */
[----:B-1----:R-:W2:Y:S01]  /*06b0*/  LDG.E R19, desc[UR10][R28.64+0x10] ;  /* 0x0000100a1c137981 */ /* 0x002ea2000c1e1900 */
[----:B------:R-:W-:-:S04]  /*06c0*/  IADD3 R17, PT, PT, R17, 0x8, RZ ;  /* 0x0000000811117810 */ /* 0x000fc80007ffe0ff */
[----:B------:R-:W-:Y:S01]  /*06d0*/  ISETP.NE.AND P0, PT, R17, UR5, PT ;  /* 0x0000000511007c0c */ /* 0x000fe2000bf05270 */
[----:B------:R-:W-:-:S04]  /*06e0*/  DEPBAR.LE SB5, 0x3 ;  /* 0x0000d0c00000791a */ /* 0x000fc80000000000 */
[C---:B--2---:R-:W-:Y:S01]  /*06f0*/  FFMA R21, R19.reuse, R14, R21 ;  /* 0x0000000e13157223 */ /* 0x044fe20000000015 */
[C---:B------:R-:W-:Y:S01]  /*0700*/  FFMA R18, R19.reuse, R15, R18 ;  /* 0x0000000f13127223 */ /* 0x040fe20000000012 */
[----:B------:R-:W-:Y:S01]  /*0710*/  FFMA R23, R19, R23, R24 ;  /* 0x0000001713177223 */ /* 0x000fe20000000018 */
[----:B------:R-:W-:-:S04]  /*0720*/  DEPBAR.LE SB5, 0x2 ;  /* 0x0000d0800000791a */ /* 0x000fc80000000000 */
[C---:B----4-:R-:W-:Y:S01]  /*0730*/  FFMA R14, R6.reuse, R12, R21 ;  /* 0x0000000c060e7223 */ /* 0x050fe20000000015 */
[C---:B------:R-:W-:Y:S01]  /*0740*/  FFMA R18, R6.reuse, R13, R18 ;  /* 0x0000000d06127223 */ /* 0x040fe20000000012 */
[----:B------:R-:W-:Y:S01]  /*0750*/  FFMA R23, R6, R20, R23 ;  /* 0x0000001406177223 */ /* 0x000fe20000000017 */
[----:B------:R-:W-:-:S04]  /*0760*/  DEPBAR.LE SB5, 0x1 ;  /* 0x0000d0400000791a */ /* 0x000fc80000000000 */
[C---:B------:R-:W-:Y:S01]  /*0770*/  FFMA R13, R27.reuse, R8, R14 ;  /* 0x000000081b0d7223 */ /* 0x040fe2000000000e */
[C---:B------:R-:W-:Y:S01]  /*0780*/  FFMA R18, R27.reuse, R9, R18 ;  /* 0x000000091b127223 */ /* 0x040fe20000000012 */
[----:B------:R-:W-:Y:S02]  /*0790*/  FFMA R22, R27, R22, R23 ;  /* 0x000000161b167223 */ /* 0x000fe40000000017 */
[C---:B---3-5:R-:W-:Y:S01]  /*07a0*/  FFMA R23, R26.reuse, R10, R13 ;  /* 0x0000000a1a177223 */ /* 0x068fe2000000000d */
[C---:B------:R-:W-:Y:S01]  /*07b0*/  FFMA R18, R26.reuse, R11, R18 ;  /* 0x0000000b1a127223 */ /* 0x040fe20000000012 */
[----:B------:R-:W-:Y:S01]  /*07c0*/  FFMA R21, R26, R25, R22 ;  /* 0x000000191a157223 */ /* 0x000fe20000000016 */
[----:B------:R-:W-:Y:S06]  /*07d0*/  @P0 BRA `(.L_x_9) ;  /* 0xfffffff800c00947 */ /* 0x000fec000383ffff */
[----:B------:R-:W-:-:S07]  /*07e0*/  MOV R17, UR5 ;  /* 0x0000000500117c02 */ /* 0x000fce0008000f00 */
.L_x_8:
[----:B------:R-:W-:-:S09]  /*07f0*/  UISETP.NE.AND UP2, UPT, UR8, URZ, UPT ;  /* 0x000000ff0800728c */ /* 0x000fd2000bf45270 */
[----:B------:R-:W-:Y:S05]  /*0800*/  BRA.U !UP2, `(.L_x_10) ;  /* 0x000000050a787547 */ /* 0x000fea000b800000 */
[----:B------:R-:W-:Y:S01]  /*0810*/  UISETP.NE.AND UP2, UPT, UR9, URZ, UPT ;  /* 0x000000ff0900728c */ /* 0x000fe2000bf45270 */
[----:B------:R-:W-:Y:S10]  /*0820*/  BRA.U !UP1, `(.L_x_11) ;  /* 0x0000000109b87547 */ /* 0x000ff4000b800000 */
[----:B------:R-:W1:Y:S01]  /*0830*/  LDCU UR6, c[0x0][0x380] ;  /* 0x00007000ff0677ac */ /* 0x000e620008000800 */
[----:B------:R-:W-:Y:S02]  /*0840*/  IMAD.IADD R6, R0, 0x1, R17 ;  /* 0x0000000100067824 */ /* 0x000fe400078e0211 */
[----:B------:R-:W-:Y:S01]  /*0850*/  HFMA2 R26, -RZ, RZ, -3, 0 ;  /* 0xc2000000ff1a7431 */ /* 0x000fe200000001ff */
[-C--:B------:R-:W-:Y:S01]  /*0860*/  MOV R5, R7.reuse ;  /* 0x0000000700057202 */ /* 0x080fe20000000f00 */
[----:B------:R-:W-:Y:S01]  /*0870*/  IMAD.MOV.U32 R9, RZ, RZ, R7 ;  /* 0x000000ffff097224 */ /* 0x000fe200078e0007 */
[----:B------:R-:W-:Y:S01]  /*0880*/  MOV R11, R7 ;  /* 0x00000007000b7202 */ /* 0x000fe20000000f00 */
[C---:B------:R-:W-:Y:S01]  /*0890*/  VIADD R8, R6.reuse, 0x2 ;  /* 0x0000000206087836 */ /* 0x040fe20000000000 */
[C---:B------:R-:W-:Y:S01]  /*08a0*/  IADD3 R4, PT, PT, R6.reuse, 0x1, RZ ;  /* 0x0000000106047810 */ /* 0x040fe20007ffe0ff */
[----:B------:R-:W-:Y:S01]  /*08b0*/  UMOV UR7, URZ ;  /* 0x000000ff00077c82 */ /* 0x000fe20008000000 */
[----:B------:R-:W-:-:S02]  /*08c0*/  IADD3 R10, PT, PT, R6, 0x3, RZ ;  /* 0x00000003060a7810 */ /* 0x000fc40007ffe0ff */
[----:B------:R-:W-:Y:S02]  /*08d0*/  I2FP.F32.U32 R6, R6 ;  /* 0x0000000600067245 */ /* 0x000fe40000201000 */
[----:B------:R-:W-:Y:S02]  /*08e0*/  I2FP.F32.U32 R4, R4 ;  /* 0x0000000400047245 */ /* 0x000fe40000201000 */
[----:B------:R-:W-:Y:S02]  /*08f0*/  I2FP.F32.U32 R8, R8 ;  /* 0x0000000800087245 */ /* 0x000fe40000201000 */
[----:B------:R-:W-:Y:S01]  /*0900*/  I2FP.F32.U32 R10, R10 ;  /* 0x0000000a000a7245 */ /* 0x000fe20000201000 */
[----:B-1----:R-:W5:Y:S01]  /*0910*/  TEX.LL R6, R2, R6, R26, UR6, 2D, 0x7 ;  /* 0x28ff061a06027f60 */ /* 0x002f6200089e0706 */
[----:B------:R-:W5:Y:S02]  /*0920*/  TEX.LL R19, R4, R4, R26, UR6, 2D, 0x7 ;  /* 0x28ff061a04047f60 */ /* 0x000f6400089e0713 */
[----:B------:R-:W5:Y:S02]  /*0930*/  TEX.LL R20, R8, R8, R26, UR6, 2D, 0x7 ;  /* 0x28ff061a08087f60 */ /* 0x000f6400089e0714 */
[----:B------:R-:W5:Y:S01]  /*0940*/  TEX.LL R22, R10, R10, R26, UR6, 2D, 0x7 ;  /* 0x28ff061a0a0a7f60 */ /* 0x000f6200089e0716 */
[----:B------:R-:W1:Y:S01]  /*0950*/  LDC.64 R14, c[0x0][0x388] ;  /* 0x0000e200ff0e7b82 */ /* 0x000e620000000a00 */
[----:B------:R-:W-:-:S02]  /*0960*/  IADD3 R25, PT, PT, R17, UR12, RZ ;  /* 0x0000000c11197c10 */ /* 0x000fc4000fffe0ff */
[----:B------:R-:W-:-:S05]  /*0970*/  IADD3 R24, P0, PT, R17, UR12, RZ ;  /* 0x0000000c11187c10 */ /* 0x000fca000ff1e0ff */
[----:B------:R-:W2:Y:S01]  /*0980*/  LDC.64 R12, c[0x0][0x388] ;  /* 0x0000e200ff0c7b82 */ /* 0x000ea20000000a00 */
[----:B-1----:R-:W-:-:S04]  /*0990*/  IMAD.WIDE.U32 R14, R25, 0x4, R14 ;  /* 0x00000004190e7825 */ /* 0x002fc800078e000e */
[----:B------:R-:W-:Y:S02]  /*09a0*/  IMAD.X R25, RZ, RZ, RZ, P0 ;  /* 0x000000ffff197224 */ /* 0x000fe400000e06ff */
[----:B0-----:R-:W3:Y:S01]  /*09b0*/  LDG.E R14, desc[UR10][R14.64] ;  /* 0x0000000a0e0e7981 */ /* 0x001ee2000c1e1900 */
[----:B--2---:R-:W-:-:S04]  /*09c0*/  LEA R12, P1, R24, R12, 0x2 ;  /* 0x0000000c180c7211 */ /* 0x004fc800078210ff */
[----:B------:R-:W-:-:S05]  /*09d0*/  LEA.HI.X R13, R24, R13, R25, 0x2, P1 ;  /* 0x0000000d180d7211 */ /* 0x000fca00008f1419 */
[----:B------:R-:W2:Y:S04]  /*09e0*/  LDG.E R24, desc[UR10][R12.64+0x4] ;  /* 0x0000040a0c187981 */ /* 0x000ea8000c1e1900 */
[----:B------:R-:W4:Y:S04]  /*09f0*/  LDG.E R25, desc[UR10][R12.64+0x8] ;  /* 0x0000080a0c197981 */ /* 0x000f28000c1e1900 */
[----:B------:R-:W4:Y:S01]  /*0a00*/  LDG.E R27, desc[UR10][R12.64+0xc] ;  /* 0x00000c0a0c1b7981 */ /* 0x000f22000c1e1900 */
[----:B------:R-:W-:Y:S01]  /*0a10*/  IADD3 R17, PT, PT, R17, 0x4, RZ ;  /* 0x0000000411117810 */ /* 0x000fe20007ffe0ff */
[----:B------:R-:W-:-:S04]  /*0a20*/  DEPBAR.LE SB5, 0x3 ;  /* 0x0000d0c00000791a */ /* 0x000fc80000000000 */
[-C--:B---3--:R-:W-:Y:S01]  /*0a30*/  FFMA R23, R2, R14.reuse, R23 ;  /* 0x0000000e02177223 */ /* 0x088fe20000000017 */
[-C--:B------:R-:W-:Y:S01]  /*0a40*/  FFMA R18, R3, R14.reuse, R18 ;  /* 0x0000000e03127223 */ /* 0x080fe20000000012 */
[----:B------:R-:W-:Y:S01]  /*0a50*/  FFMA R6, R6, R14, R21 ;  /* 0x0000000e06067223 */ /* 0x000fe20000000015 */
[----:B------:R-:W-:-:S04]  /*0a60*/  DEPBAR.LE SB5, 0x2 ;  /* 0x0000d0800000791a */ /* 0x000fc80000000000 */
[C---:B--2---:R-:W-:Y:S01]  /*0a70*/  FFMA R4, R24.reuse, R4, R23 ;  /* 0x0000000418047223 */ /* 0x044fe20000000017 */
[C---:B------:R-:W-:Y:S01]  /*0a80*/  FFMA R18, R24.reuse, R5, R18 ;  /* 0x0000000518127223 */ /* 0x040fe20000000012 */
[----:B------:R-:W-:Y:S01]  /*0a90*/  FFMA R19, R24, R19, R6 ;  /* 0x0000001318137223 */ /* 0x000fe20000000006 */
[----:B------:R-:W-:-:S04]  /*0aa0*/  DEPBAR.LE SB5, 0x1 ;  /* 0x0000d0400000791a */ /* 0x000fc80000000000 */
[C---:B----4-:R-:W-:Y:S01]  /*0ab0*/  FFMA R4, R25.reuse, R8, R4 ;  /* 0x0000000819047223 */ /* 0x050fe20000000004 */
[C---:B------:R-:W-:Y:S01]  /*0ac0*/  FFMA R18, R25.reuse, R9, R18 ;  /* 0x0000000919127223 */ /* 0x040fe20000000012 */
[----:B------:R-:W-:Y:S02]  /*0ad0*/  FFMA R19, R25, R20, R19 ;  /* 0x0000001419137223 */ /* 0x000fe40000000013 */
[C---:B-----5:R-:W-:Y:S01]  /*0ae0*/  FFMA R23, R27.reuse, R10, R4 ;  /* 0x0000000a1b177223 */ /* 0x060fe20000000004 */
[C---:B------:R-:W-:Y:S01]  /*0af0*/  FFMA R18, R27.reuse, R11, R18 ;  /* 0x0000000b1b127223 */ /* 0x040fe20000000012 */
[----:B------:R-:W-:-:S07]  /*0b00*/  FFMA R21, R27, R22, R19 ;  /* 0x000000161b157223 */ /* 0x000fce0000000013 */
.L_x_11:
[----:B------:R-:W-:Y:S05]  /*0b10*/  BRA.U !UP2, `(.L_x_10) ;  /* 0x000000010ab47547 */ /* 0x000fea000b800000 */
[----:B------:R-:W-:Y:S02]  /*0b20*/  UISETP.NE.AND UP2, UPT, UR9, 0x1, UPT ;  /* 0x000000010900788c */ /* 0x000fe4000bf45270 */
[----:B------:R-:W-:-:S07]  /*0b30*/  ULOP3.LUT UP3, URZ, UR15, 0x1, URZ, 0xc0, !UPT ;  /* 0x000000010fff7892 */ /* 0x000fce000f86c0ff */
[----:B------:R-:W-:Y:S05]  /*0b40*/  BRA.U !UP2, `(.L_x_12) ;  /* 0x000000010a707547 */ /* 0x000fea000b800000 */
[----:B------:R-:W1:Y:S01]  /*0b50*/  LDCU UR6, c[0x0][0x380] ;  /* 0x00007000ff0677ac */ /* 0x000e620008000800 */
[----:B------:R-:W-:Y:S01]  /*0b60*/  IADD3 R2, PT, PT, R0, R17, RZ ;  /* 0x0000001100027210 */ /* 0x000fe20007ffe0ff */
[----:B------:R-:W-:Y:S01]  /*0b70*/  IMAD.MOV.U32 R12, RZ, RZ, -0x3e000000 ;  /* 0xc2000000ff0c7424 */ /* 0x000fe200078e00ff */
[----:B------:R-:W-:Y:S01]  /*0b80*/  MOV R25, R7 ;  /* 0x0000000700197202 */ /* 0x000fe20000000f00 */
[----:B------:R-:W-:Y:S01]  /*0b90*/  UMOV UR7, URZ ;  /* 0x000000ff00077c82 */ /* 0x000fe20008000000 */
[----:B------:R-:W-:Y:S02]  /*0ba0*/  IADD3 R3, PT, PT, R2, 0x1, RZ ;  /* 0x0000000102037810 */ /* 0x000fe40007ffe0ff */
[----:B------:R-:W-:Y:S02]  /*0bb0*/  I2FP.F32.U32 R6, R2 ;  /* 0x0000000200067245 */ /* 0x000fe40000201000 */
[----:B------:R-:W-:-:S04]  /*0bc0*/  I2FP.F32.U32 R24, R3 ;  /* 0x0000000300187245 */ /* 0x000fc80000201000 */
[----:B-1----:R-:W5:Y:S01]  /*0bd0*/  TEX.LL R6, R4, R6, R12, UR6, 2D, 0x7 ;  /* 0x28ff060c06047f60 */ /* 0x002f6200089e0706 */
[----:B------:R-:W5:Y:S01]  /*0be0*/  TEX.LL R13, R2, R24, R12, UR6, 2D, 0x7 ;  /* 0x28ff060c18027f60 */ /* 0x000f6200089e070d */
[----:B------:R-:W1:Y:S01]  /*0bf0*/  LDC.64 R10, c[0x0][0x388] ;  /* 0x0000e200ff0a7b82 */ /* 0x000e620000000a00 */
[C---:B------:R-:W-:Y:S02]  /*0c00*/  IADD3 R14, P0, PT, R17.reuse, UR12, RZ ;  /* 0x0000000c110e7c10 */ /* 0x040fe4000ff1e0ff */
[----:B------:R-:W-:-:S03]  /*0c10*/  IADD3 R15, PT, PT, R17, UR12, RZ ;  /* 0x0000000c110f7c10 */ /* 0x000fc6000fffe0ff */
[----:B------:R-:W-:Y:S02]  /*0c20*/  IMAD.X R19, RZ, RZ, RZ, P0 ;  /* 0x000000ffff137224 */ /* 0x000fe400000e06ff */
[----:B------:R-:W2:Y:S01]  /*0c30*/  LDC.64 R8, c[0x0][0x388] ;  /* 0x0000e200ff087b82 */ /* 0x000ea20000000a00 */
[----:B-1----:R-:W-:-:S06]  /*0c40*/  IMAD.WIDE.U32 R10, R15, 0x4, R10 ;  /* 0x000000040f0a7825 */ /* 0x002fcc00078e000a */
[----:B0-----:R-:W3:Y:S01]  /*0c50*/  LDG.E R10, desc[UR10][R10.64] ;  /* 0x0000000a0a0a7981 */ /* 0x001ee2000c1e1900 */
[----:B--2---:R-:W-:-:S04]  /*0c60*/  LEA R8, P0, R14, R8, 0x2 ;  /* 0x000000080e087211 */ /* 0x004fc800078010ff */
[----:B------:R-:W-:-:S05]  /*0c70*/  LEA.HI.X R9, R14, R9, R19, 0x2, P0 ;  /* 0x000000090e097211 */ /* 0x000fca00000f1413 */
[----:B------:R-:W2:Y:S01]  /*0c80*/  LDG.E R8, desc[UR10][R8.64+0x4] ;  /* 0x0000040a08087981 */ /* 0x000ea2000c1e1900 */
[----:B------:R-:W-:Y:S01]  /*0c90*/  IADD3 R17, PT, PT, R17, 0x2, RZ ;  /* 0x0000000211117810 */ /* 0x000fe20007ffe0ff */
[----:B------:R-:W-:-:S04]  /*0ca0*/  DEPBAR.LE SB5, 0x1 ;  /* 0x0000d0400000791a */ /* 0x000fc80000000000 */
[C---:B---3--:R-:W-:Y:S01]  /*0cb0*/  FFMA R23, R10.reuse, R4, R23 ;  /* 0x000000040a177223 */ /* 0x048fe20000000017 */
[C---:B------:R-:W-:Y:S01]  /*0cc0*/  FFMA R18, R10.reuse, R5, R18 ;  /* 0x000000050a127223 */ /* 0x040fe20000000012 */
[----:B------:R-:W-:Y:S02]  /*0cd0*/  FFMA R6, R10, R6, R21 ;  /* 0x000000060a067223 */ /* 0x000fe40000000015 */
[C---:B--2--5:R-:W-:Y:S01]  /*0ce0*/  FFMA R23, R8.reuse, R2, R23 ;  /* 0x0000000208177223 */ /* 0x064fe20000000017 */
[C---:B------:R-:W-:Y:S01]  /*0cf0*/  FFMA R18, R8.reuse, R3, R18 ;  /* 0x0000000308127223 */ /* 0x040fe20000000012 */
[----:B------:R-:W-:-:S07]  /*0d00*/  FFMA R21, R8, R13, R6 ;  /* 0x0000000d08157223 */ /* 0x000fce0000000006 */
.L_x_12:
[----:B------:R-:W-:Y:S05]  /*0d10*/  BRA.U !UP3, `(.L_x_10) ;  /* 0x000000010b347547 */ /* 0x000fea000b800000 */
[----:B------:R-:W1:Y:S01]  /*0d20*/  LDCU UR6, c[0x0][0x380] ;  /* 0x00007000ff0677ac */ /* 0x000e620008000800 */
[----:B------:R-:W-:Y:S01]  /*0d30*/  IADD3 R2, PT, PT, R0, R17, RZ ;  /* 0x0000001100027210 */ /* 0x000fe20007ffe0ff */
[----:B------:R-:W-:Y:S01]  /*0d40*/  HFMA2 R4, -RZ, RZ, -3, 0 ;  /* 0xc2000000ff047431 */ /* 0x000fe200000001ff */
[----:B------:R-:W-:Y:S02]  /*0d50*/  UMOV UR7, URZ ;  /* 0x000000ff00077c82 */ /* 0x000fe40008000000 */
[----:B------:R-:W-:-:S06]  /*0d60*/  I2FP.F32.U32 R6, R2 ;  /* 0x0000000200067245 */ /* 0x000fcc0000201000 */
[----:B-1----:R-:W5:Y:S01]  /*0d70*/  TEX.LL R4, R6, R6, R4, UR6, 2D, 0x7 ;  /* 0x28ff060406067f60 */ /* 0x002f6200089e0704 */
[----:B------:R-:W1:Y:S01]  /*0d80*/  LDC.64 R2, c[0x0][0x388] ;  /* 0x0000e200ff027b82 */ /* 0x000e620000000a00 */
[----:B------:R-:W-:-:S04]  /*0d90*/  VIADD R17, R17, UR12 ;  /* 0x0000000c11117c36 */ /* 0x000fc80008000000 */
[----:B-1----:R-:W-:-:S06]  /*0da0*/  IMAD.WIDE.U32 R2, R17, 0x4, R2 ;  /* 0x0000000411027825 */ /* 0x002fcc00078e0002 */
[----:B0-----:R-:W2:Y:S02]  /*0db0*/  LDG.E R2, desc[UR10][R2.64] ;  /* 0x0000000a02027981 */ /* 0x001ea4000c1e1900 */
[C---:B--2--5:R-:W-:Y:S01]  /*0dc0*/  FFMA R23, R2.reuse, R6, R23 ;  /* 0x0000000602177223 */ /* 0x064fe20000000017 */
[C---:B------:R-:W-:Y:S01]  /*0dd0*/  FFMA R18, R2.reuse, R7, R18 ;  /* 0x0000000702127223 */ /* 0x040fe20000000012 */
[----:B------:R-:W-:-:S07]  /*0de0*/  FFMA R21, R2, R4, R21 ;  /* 0x0000000402157223 */ /* 0x000fce0000000015 */
.L_x_10:
[----:B------:R-:W-:Y:S05]  /*0df0*/  BRA.U UP0, `(.L_x_13) ;  /* 0xfffffff100fc7547 */ /* 0x000fea000b83ffff */
[----:B------:R-:W-:Y:S01]  /*0e00*/  FMUL R23, R23, 255 ;  /* 0x437f000017177820 */ /* 0x000fe20000400000 */
[----:B------:R-:W-:Y:S01]  /*0e10*/  FMUL R18, R18, 255 ;  /* 0x437f000012127820 */ /* 0x000fe20000400000 */
[----:B------:R-:W-:-:S07]  /*0e20*/  FMUL R21, R21, 255 ;  /* 0x437f000015157820 */ /* 0x000fce0000400000 */
.L_x_7:
[----:B------:R-:W1:Y:S01]  /*0e30*/  F2I.U32.TRUNC.NTZ R23, R23 ;  /* 0x0000001700177305 */ /* 0x000e62000020f000 */
[----:B------:R-:W2:Y:S01]  /*0e40*/  LDCU UR5, c[0x0][0x398] ;  /* 0x00007300ff0577ac */ /* 0x000ea20008000800 */
[----:B------:R-:W-:Y:S01]  /*0e50*/  MOV R5, 0xff ;  /* 0x000000ff00057802 */ /* 0x000fe20000000f00 */
[----:B------:R-:W3:Y:S05]  /*0e60*/  LDCU UR4, c[0x0][0x390] ;  /* 0x00007200ff0477ac */ /* 0x000eea0008000800 */
[----:B------:R-:W4:Y:S01]  /*0e70*/  F2I.U32.TRUNC.NTZ R18, R18 ;  /* 0x0000001200127305 */ /* 0x000f22000020f000 */
[----:B-1----:R-:W-:-:S07]  /*0e80*/  LOP3.LUT R3, R23, 0xff, RZ, 0xc0, !PT ;  /* 0x000000ff17037812 */ /* 0x002fce00078ec0ff */
[----:B------:R-:W1:Y:S01]  /*0e90*/  F2I.U32.TRUNC.NTZ R21, R21 ;  /* 0x0000001500157305 */ /* 0x000e62000020f000 */
[----:B----4-:R-:W-:Y:S02]  /*0ea0*/  PRMT R2, R18, 0x7604, R3 ;  /* 0x0000760412027816 */ /* 0x010fe40000000003 */
[----:B------:R-:W-:-:S04]  /*0eb0*/  LOP3.LUT R3, RZ, R16, RZ, 0x33, !PT ;  /* 0x00000010ff037212 */ /* 0x000fc800078e33ff */
[----:B--2---:R-:W-:Y:S02]  /*0ec0*/  IADD3 R3, PT, PT, R3, UR5, RZ ;  /* 0x0000000503037c10 */ /* 0x004fe4000fffe0ff */
[----:B-1----:R-:W-:-:S04]  /*0ed0*/  PRMT R2, R21, 0x7054, R2 ;  /* 0x0000705415027816 */ /* 0x002fc80000000002 */
[----:B------:R-:W-:Y:S02]  /*0ee0*/  PRMT R4, R5, 0x654, R2 ;  /* 0x0000065405047816 */ /* 0x000fe40000000002 */
[----:B------:R-:W-:-:S04]  /*0ef0*/  SHF.L.U32 R2, R0, 0x2, RZ ;  /* 0x0000000200027819 */ /* 0x000fc800000006ff */
[----:B---3--:R1:W-:Y:S02]  /*0f00*/  SUST.D.BA.2D.STRONG.SM.TRAP [R2], R4, UR4 ;  /* 0x70ff040402007f9d */ /* 0x0083e4000810a900 */
[----:B01----:R-:W-:Y:S05]  /*0f10*/  EXIT ;  /* 0x000000000000794d */ /* 0x003fea0003800000 */
.L_x_14:
        /* <DEDUP_REMOVED lines=14> */
.L_x_18:


//--------------------- .text.interleaveRGB       --------------------------
	.section	.text.interleaveRGB,"ax",@progbits
	.align	128
        .global         interleaveRGB
        .type           interleaveRGB,@function
        .size           interleaveRGB,(.L_x_19 - interleaveRGB)
        .other          interleaveRGB,@"STO_CUDA_ENTRY STV_DEFAULT"
interleaveRGB:
.text.interleaveRGB:
[----:B------:R-:W-:Y:S01]  /*0000*/  LDC R1, c[0x0][0x37c] ;  /* 0x0000df00ff017b82 */ /* 0x000fe20000000800 */
[----:B------:R-:W0:Y:S07]  /*0010*/  S2R R2, SR_TID.Y ;  /* 0x0000000000027919 */ /* 0x000e2e0000002200 */
[----:B------:R-:W1:Y:S01]  /*0020*/  LDC R0, c[0x0][0x360] ;  /* 0x0000d800ff007b82 */ /* 0x000e620000000800 */
[----:B------:R-:W2:Y:S01]  /*0030*/  LDCU.64 UR6, c[0x0][0x388] ;  /* 0x00007100ff0677ac */ /* 0x000ea20008000a00 */
[----:B------:R-:W1:Y:S06]  /*0040*/  S2R R3, SR_TID.X ;  /* 0x0000000000037919 */ /* 0x000e6c0000002100 */
[----:B------:R-:W0:Y:S08]  /*0050*/  S2UR UR5, SR_CTAID.Y ;  /* 0x00000000000579c3 */ /* 0x000e300000002600 */
[----:B------:R-:W0:Y:S08]  /*0060*/  LDC R9, c[0x0][0x364] ;  /* 0x0000d900ff097b82 */ /* 0x000e300000000800 */
[----:B------:R-:W1:Y:S01]  /*0070*/  S2UR UR4, SR_CTAID.X ;  /* 0x00000000000479c3 */ /* 0x000e620000002500 */
[----:B0-----:R-:W-:-:S05]  /*0080*/  IMAD R9, R9, UR5, R2 ;  /* 0x0000000509097c24 */ /* 0x001fca000f8e0202 */
[----:B--2---:R-:W-:Y:S01]  /*0090*/  ISETP.GE.U32.AND P0, PT, R9, UR7, PT ;  /* 0x0000000709007c0c */ /* 0x004fe2000bf06070 */
[----:B-1----:R-:W-:-:S05]  /*00a0*/  IMAD R0, R0, UR4, R3 ;  /* 0x0000000400007c24 */ /* 0x002fca000f8e0203 */
[----:B------:R-:W-:-:S13]  /*00b0*/  ISETP.GE.U32.OR P0, PT, R0, UR6, P0 ;  /* 0x0000000600007c0c */ /* 0x000fda0008706470 */
[----:B------:R-:W-:Y:S05]  /*00c0*/  @P0 EXIT ;  /* 0x000000000000094d */ /* 0x000fea0003800000 */
[----:B------:R-:W0:Y:S01]  /*00d0*/  LDCU.128 UR8, c[0x0][0x390] ;  /* 0x00007200ff0877ac */ /* 0x000e220008000c00 */
[----:B------:R-:W-:Y:S01]  /*00e0*/  IMAD R6, R9, UR6, R0 ;  /* 0x0000000609067c24 */ /* 0x000fe2000f8e0200 */
[----:B------:R-:W1:Y:S01]  /*00f0*/  LDCU.64 UR12, c[0x0][0x3a0] ;  /* 0x00007400ff0c77ac */ /* 0x000e620008000a00 */
[----:B------:R-:W2:Y:S03]  /*0100*/  LDCU.64 UR4, c[0x0][0x358] ;  /* 0x00006b00ff0477ac */ /* 0x000ea60008000a00 */
[C---:B0-----:R-:W-:Y:S02]  /*0110*/  IADD3 R4, P1, PT, R6.reuse, UR10, RZ ;  /* 0x0000000a06047c10 */ /* 0x041fe4000ff3e0ff */
[C---:B------:R-:W-:Y:S02]  /*0120*/  IADD3 R2, P0, PT, R6.reuse, UR8, RZ ;  /* 0x0000000806027c10 */ /* 0x040fe4000ff1e0ff */
[----:B-1----:R-:W-:Y:S01]  /*0130*/  IADD3 R6, P2, PT, R6, UR12, RZ ;  /* 0x0000000c06067c10 */ /* 0x002fe2000ff5e0ff */
[----:B------:R-:W-:-:S02]  /*0140*/  IMAD.X R5, RZ, RZ, UR11, P1 ;  /* 0x0000000bff057e24 */ /* 0x000fc400088e06ff */
[----:B------:R-:W-:Y:S02]  /*0150*/  IMAD.X R3, RZ, RZ, UR9, P0 ;  /* 0x00000009ff037e24 */ /* 0x000fe400080e06ff */
[----:B------:R-:W-:Y:S02]  /*0160*/  IMAD.X R7, RZ, RZ, UR13, P2 ;  /* 0x0000000dff077e24 */ /* 0x000fe400090e06ff */
[----:B--2---:R-:W2:Y:S04]  /*0170*/  LDG.E.U8 R5, desc[UR4][R4.64] ;  /* 0x0000000404057981 */ /* 0x004ea8000c1e1100 */
[----:B------:R-:W2:Y:S04]  /*0180*/  LDG.E.U8 R2, desc[UR4][R2.64] ;  /* 0x0000000402027981 */ /* 0x000ea8000c1e1100 */
[----:B------:R-:W3:Y:S01]  /*0190*/  LDG.E.U8 R6, desc[UR4][R6.64] ;  /* 0x0000000406067981 */ /* 0x000ee2000c1e1100 */
[----:B------:R-:W0:Y:S01]  /*01a0*/  LDCU UR4, c[0x0][0x380] ;  /* 0x00007000ff0477ac */ /* 0x000e220008000800 */
[----:B------:R-:W-:Y:S01]  /*01b0*/  IMAD.MOV.U32 R8, RZ, RZ, 0xff ;  /* 0x000000ffff087424 */ /* 0x000fe200078e00ff */
[----:B------:R-:W-:-:S05]  /*01c0*/  LOP3.LUT R9, RZ, R9, RZ, 0x33, !PT ;  /* 0x00000009ff097212 */ /* 0x000fca00078e33ff */
[----:B------:R-:W-:Y:S01]  /*01d0*/  VIADD R9, R9, UR7 ;  /* 0x0000000709097c36 */ /* 0x000fe20008000000 */
[----:B--2---:R-:W-:-:S04]  /*01e0*/  PRMT R11, R5, 0x7604, R2 ;  /* 0x00007604050b7816 */ /* 0x004fc80000000002 */
[----:B---3--:R-:W-:-:S04]  /*01f0*/  PRMT R11, R6, 0x7054, R11 ;  /* 0x00007054060b7816 */ /* 0x008fc8000000000b */
[----:B------:R-:W-:Y:S01]  /*0200*/  PRMT R11, R8, 0x654, R11 ;  /* 0x00000654080b7816 */ /* 0x000fe2000000000b */
[----:B------:R-:W-:-:S04]  /*0210*/  IMAD.SHL.U32 R8, R0, 0x4, RZ ;  /* 0x0000000400087824 */ /* 0x000fc800078e00ff */
[----:B0-----:R0:W-:Y:S02]  /*0220*/  SUST.D.BA.2D.STRONG.SM.TRAP [R8], R11, UR4 ;  /* 0x70ff040b08007f9d */ /* 0x0011e4000810a900 */
[----:B0-----:R-:W-:Y:S05]  /*0230*/  EXIT ;  /* 0x000000000000794d */ /* 0x001fea0003800000 */
.L_x_15:
        /* <DEDUP_REMOVED lines=12> */
.L_x_19:


//--------------------- .text.writeToSurface      --------------------------
	.section	.text.writeToSurface,"ax",@progbits
	.align	128
        .global         writeToSurface
        .type           writeToSurface,@function
        .size           writeToSurface,(.L_x_20 - writeToSurface)
        .other          writeToSurface,@"STO_CUDA_ENTRY STV_DEFAULT"
writeToSurface:
.text.writeToSurface:
        /* <DEDUP_REMOVED lines=13> */
[----:B------:R-:W0:Y:S01]  /*00d0*/  LDC.U8 R0, c[0x0][0x390] ;  /* 0x0000e400ff007b82 */ /* 0x000e220000000000 */
[----:B------:R-:W1:Y:S01]  /*00e0*/  LDCU UR4, c[0x0][0x380] ;  /* 0x00007000ff0477ac */ /* 0x000e620008000800 */
[----:B------:R-:W-:-:S06]  /*00f0*/  IMAD.MOV.U32 R7, RZ, RZ, 0xff ;  /* 0x000000ffff077424 */ /* 0x000fcc00078e00ff */
[----:B------:R-:W2:Y:S08]  /*0100*/  LDC.S8 R2, c[0x0][0x391] ;  /* 0x0000e440ff027b82 */ /* 0x000eb00000000200 */
[----:B------:R-:W3:Y:S01]  /*0110*/  LDC.S8 R6, c[0x0][0x392] ;  /* 0x0000e480ff067b82 */ /* 0x000ee20000000200 */
[----:B0-----:R-:W-:-:S04]  /*0120*/  PRMT R0, R0, 0x8880, RZ ;  /* 0x0000888000007816 */ /* 0x001fc800000000ff */
[----:B------:R-:W-:Y:S02]  /*0130*/  PRMT R0, R0, 0x7710, RZ ;  /* 0x0000771000007816 */ /* 0x000fe400000000ff */
[----:B--2---:R-:W-:Y:S02]  /*0140*/  PRMT R2, R2, 0x7710, RZ ;  /* 0x0000771002027816 */ /* 0x004fe400000000ff */
[----:B------:R-:W-:-:S04]  /*0150*/  LOP3.LUT R5, R0, 0xff, RZ, 0xc0, !PT ;  /* 0x000000ff00057812 */ /* 0x000fc800078ec0ff */
[----:B------:R-:W-:Y:S01]  /*0160*/  PRMT R5, R2, 0x7604, R5 ;  /* 0x0000760402057816 */ /* 0x000fe20000000005 */
[----:B------:R-:W-:Y:S01]  /*0170*/  IMAD.SHL.U32 R2, R4, 0x4, RZ ;  /* 0x0000000404027824 */ /* 0x000fe200078e00ff */
[----:B---3--:R-:W-:-:S04]  /*0180*/  PRMT R0, R6, 0x7710, RZ ;  /* 0x0000771006007816 */ /* 0x008fc800000000ff */
[----:B------:R-:W-:-:S04]  /*0190*/  PRMT R0, R0, 0x7054, R5 ;  /* 0x0000705400007816 */ /* 0x000fc80000000005 */
[----:B------:R-:W-:-:S04]  /*01a0*/  PRMT R0, R7, 0x654, R0 ;  /* 0x0000065407007816 */ /* 0x000fc80000000000 */
[----:B-1----:R0:W-:Y:S02]  /*01b0*/  SUST.D.BA.2D.STRONG.SM.TRAP [R2], R0, UR4 ;  /* 0x70ff040002007f9d */ /* 0x0021e4000810a900 */
[----:B0-----:R-:W-:Y:S05]  /*01c0*/  EXIT ;  /* 0x000000000000794d */ /* 0x001fea0003800000 */
.L_x_16:
        /* <DEDUP_REMOVED lines=11> */
.L_x_20:


//--------------------- .nv.shared.reserved.0     --------------------------
	.section	.nv.shared.reserved.0,"aw",@nobits
	.weak		__nv_reservedSMEM_offset_0_alias
	.size		__nv_reservedSMEM_offset_0_alias, 0, 64
	.other		__nv_reservedSMEM_offset_0_alias,@"STO_CUDA_RESERVED_SHARED STV_DEFAULT"
__nv_reservedSMEM_offset_0_alias:
	.zero		0
	.zero		64


//--------------------- .nv.constant0.correlateWithTexShared --------------------------
	.section	.nv.constant0.correlateWithTexShared,"a",@progbits
	.sectionflags	@""
	.align	4
.nv.constant0.correlateWithTexShared:
	.zero		948


//--------------------- .nv.constant0.correlateWithTex --------------------------
	.section	.nv.constant0.correlateWithTex,"a",@progbits
	.sectionflags	@""
	.align	4
.nv.constant0.correlateWithTex:
	.zero		948


//--------------------- .nv.constant0.interleaveRGB --------------------------
	.section	.nv.constant0.interleaveRGB,"a",@progbits
	.sectionflags	@""
	.align	4
.nv.constant0.interleaveRGB:
	.zero		936


//--------------------- .nv.constant0.writeToSurface --------------------------
	.section	.nv.constant0.writeToSurface,"a",@progbits
	.sectionflags	@""
	.align	4
.nv.constant0.writeToSurface:
	.zero		915


//--------------------- SYMBOLS --------------------------

	.type		.nv.reservedSmem.offset0,@object
	.size		.nv.reservedSmem.offset0,0x4
